	.target	sm_90a

	.elftype	@"ET_EXEC"


//--------------------- .note.nv.tkinfo           --------------------------
	.section	.note.nv.tkinfo,"",@"SHT_NOTE"
	.sectionflags	@"SHF_NOTE_NV_TKINFO"
	.tkinfo
        /*0018*/ 	.word	0x00000002
        /*0030*/ 	.string	""
        /*0030*/ 	.string	"ptxas"
        /*0030*/ 	.string	"Cuda compilation tools, release 13.0, V13.0.88"
        /*0030*/ 	.string	"Build cuda_13.0.r13.0/compiler.36424714_0"
        /*0030*/ 	.string	"-arch sm_90a -m 64 "



//--------------------- .note.nv.cuinfo           --------------------------
	.section	.note.nv.cuinfo,"",@"SHT_NOTE"
	.sectionflags	@"SHF_NOTE_NV_CUINFO"
        /*0018*/ 	.short	0x0002
        /*001a*/ 	.short	0x005a
        /*001c*/ 	.short	0x0082
	.zero		2


//--------------------- .nv.info                  --------------------------
	.section	.nv.info,"",@"SHT_CUDA_INFO"
	.align	4


	//----- nvinfo : EIATTR_REGCOUNT
	.align		4
        /*0000*/ 	.byte	0x04, 0x2f
        /*0002*/ 	.short	(.L_15 - .L_14)
	.align		4
.L_14:
        /*0004*/ 	.word	index@(_ZN7cutlass13device_kernelINS_4gemm6kernel13GemmUniversalIN4cute5tupleIJiiiiEEENS1_10collective13CollectiveMmaINS1_34MainloopSm90TmaGmmaWarpSpecializedILi5ENS5_IJNS4_1CILi1EEESB_SB_EEENS1_35KernelTmaWarpSpecializedCooperativeEEENS5_IJNSA_ILi128EEENSA_ILi48EEESF_EEENS_6half_tENS5_IJlSB_lEEESI_SJ_NS4_8TiledMMAINS4_8MMA_AtomIJNS4_4SM904GMMA25MMA_64x16x16_F32F16F16_SSILNSN_5MajorE0ELSP_0ELNSN_7ScaleInE1ELSQ_1EEEEEENS4_6LayoutINS5_IJNSA_ILi2EEESB_SB_EEENS5_IJSB_NSA_ILi0EEESW_EEEEENS5_IJNS4_10UnderscoreESZ_SZ_EEEEENS4_13SM90_TMA_LOADENS4_14ComposedLayoutINS4_7SwizzleILi3ELi4ELi3EEENS4_18smem_ptr_flag_bitsILi16EEENST_INS5_IJNSA_ILi8EEENSA_ILi64EEEEEENS5_IJS19_SB_EEEEEEEvNS4_8identityES12_S1D_vS1E_EENS_8epilogue10collective6detail29Sm90TmaWarpSpecializedAdapterINS1H_15DefaultEpilogueISI_SJ_SJ_NS1G_6thread17LinearCombinationISI_Li1EffLNS1L_9ScaleType4KindE0ELNS_15FloatRoundStyleE2ESI_EENS1_15EpilogueDefaultEEEEEvvEEEEvNT_6ParamsE)
        /*0008*/ 	.word	0x000000a8


	//----- nvinfo : EIATTR_FRAME_SIZE
	.align		4
.L_15:
        /*000c*/ 	.byte	0x04, 0x11
        /*000e*/ 	.short	(.L_17 - .L_16)
	.align		4
.L_16:
        /*0010*/ 	.word	index@(_ZN7cutlass13device_kernelINS_4gemm6kernel13GemmUniversalIN4cute5tupleIJiiiiEEENS1_10collective13CollectiveMmaINS1_34MainloopSm90TmaGmmaWarpSpecializedILi5ENS5_IJNS4_1CILi1EEESB_SB_EEENS1_35KernelTmaWarpSpecializedCooperativeEEENS5_IJNSA_ILi128EEENSA_ILi48EEESF_EEENS_6half_tENS5_IJlSB_lEEESI_SJ_NS4_8TiledMMAINS4_8MMA_AtomIJNS4_4SM904GMMA25MMA_64x16x16_F32F16F16_SSILNSN_5MajorE0ELSP_0ELNSN_7ScaleInE1ELSQ_1EEEEEENS4_6LayoutINS5_IJNSA_ILi2EEESB_SB_EEENS5_IJSB_NSA_ILi0EEESW_EEEEENS5_IJNS4_10UnderscoreESZ_SZ_EEEEENS4_13SM90_TMA_LOADENS4_14ComposedLayoutINS4_7SwizzleILi3ELi4ELi3EEENS4_18smem_ptr_flag_bitsILi16EEENST_INS5_IJNSA_ILi8EEENSA_ILi64EEEEEENS5_IJS19_SB_EEEEEEEvNS4_8identityES12_S1D_vS1E_EENS_8epilogue10collective6detail29Sm90TmaWarpSpecializedAdapterINS1H_15DefaultEpilogueISI_SJ_SJ_NS1G_6thread17LinearCombinationISI_Li1EffLNS1L_9ScaleType4KindE0ELNS_15FloatRoundStyleE2ESI_EENS1_15EpilogueDefaultEEEEEvvEEEEvNT_6ParamsE)
        /*0014*/ 	.word	0x00000000


	//----- nvinfo : EIATTR_MIN_STACK_SIZE
	.align		4
.L_17:
        /*0018*/ 	.byte	0x04, 0x12
        /*001a*/ 	.short	(.L_19 - .L_18)
	.align		4
.L_18:
        /*001c*/ 	.word	index@(_ZN7cutlass13device_kernelINS_4gemm6kernel13GemmUniversalIN4cute5tupleIJiiiiEEENS1_10collective13CollectiveMmaINS1_34MainloopSm90TmaGmmaWarpSpecializedILi5ENS5_IJNS4_1CILi1EEESB_SB_EEENS1_35KernelTmaWarpSpecializedCooperativeEEENS5_IJNSA_ILi128EEENSA_ILi48EEESF_EEENS_6half_tENS5_IJlSB_lEEESI_SJ_NS4_8TiledMMAINS4_8MMA_AtomIJNS4_4SM904GMMA25MMA_64x16x16_F32F16F16_SSILNSN_5MajorE0ELSP_0ELNSN_7ScaleInE1ELSQ_1EEEEEENS4_6LayoutINS5_IJNSA_ILi2EEESB_SB_EEENS5_IJSB_NSA_ILi0EEESW_EEEEENS5_IJNS4_10UnderscoreESZ_SZ_EEEEENS4_13SM90_TMA_LOADENS4_14ComposedLayoutINS4_7SwizzleILi3ELi4ELi3EEENS4_18smem_ptr_flag_bitsILi16EEENST_INS5_IJNSA_ILi8EEENSA_ILi64EEEEEENS5_IJS19_SB_EEEEEEEvNS4_8identityES12_S1D_vS1E_EENS_8epilogue10collective6detail29Sm90TmaWarpSpecializedAdapterINS1H_15DefaultEpilogueISI_SJ_SJ_NS1G_6thread17LinearCombinationISI_Li1EffLNS1L_9ScaleType4KindE0ELNS_15FloatRoundStyleE2ESI_EENS1_15EpilogueDefaultEEEEEvvEEEEvNT_6ParamsE)
        /*0020*/ 	.word	0x00000000
.L_19:


//--------------------- .nv.compat                --------------------------
	.section	.nv.compat,"",@"SHT_CUDA_COMPAT_INFO"
	.align	4
        /*0000*/ 	.byte	0x02, 0x09, 0x01, 0x00, 0x02, 0x02, 0x04, 0x00, 0x02, 0x05, 0x05, 0x00, 0x03, 0x07, 0x01, 0x01
        /*0010*/ 	.byte	0x02, 0x03, 0x01, 0x00, 0x02, 0x06, 0x01, 0x00, 0x04, 0x0b, 0x08, 0x00, 0x00, 0x00, 0x00, 0x00
        /*0020*/ 	.byte	0x00, 0x00, 0x00, 0x00


//--------------------- .nv.info._ZN7cutlass13device_kernelINS_4gemm6kernel13GemmUniversalIN4cute5tupleIJiiiiEEENS1_10collective13CollectiveMmaINS1_34MainloopSm90TmaGmmaWarpSpecializedILi5ENS5_IJNS4_1CILi1EEESB_SB_EEENS1_35KernelTmaWarpSpecializedCooperativeEEENS5_IJNSA_ILi128EEENSA_ILi48EEESF_EEENS_6half_tENS5_IJlSB_lEEESI_SJ_NS4_8TiledMMAINS4_8MMA_AtomIJNS4_4SM904GMMA25MMA_64x16x16_F32F16F16_SSILNSN_5MajorE0ELSP_0ELNSN_7ScaleInE1ELSQ_1EEEEEENS4_6LayoutINS5_IJNSA_ILi2EEESB_SB_EEENS5_IJSB_NSA_ILi0EEESW_EEEEENS5_IJNS4_10UnderscoreESZ_SZ_EEEEENS4_13SM90_TMA_LOADENS4_14ComposedLayoutINS4_7SwizzleILi3ELi4ELi3EEENS4_18smem_ptr_flag_bitsILi16EEENST_INS5_IJNSA_ILi8EEENSA_ILi64EEEEEENS5_IJS19_SB_EEEEEEEvNS4_8identityES12_S1D_vS1E_EENS_8epilogue10collective6detail29Sm90TmaWarpSpecializedAdapterINS1H_15DefaultEpilogueISI_SJ_SJ_NS1G_6thread17LinearCombinationISI_Li1EffLNS1L_9ScaleType4KindE0ELNS_15FloatRoundStyleE2ESI_EENS1_15EpilogueDefaultEEEEEvvEEEEvNT_6ParamsE --------------------------
	.section	.nv.info._ZN7cutlass13device_kernelINS_4gemm6kernel13GemmUniversalIN4cute5tupleIJiiiiEEENS1_10collective13CollectiveMmaINS1_34MainloopSm90TmaGmmaWarpSpecializedILi5ENS5_IJNS4_1CILi1EEESB_SB_EEENS1_35KernelTmaWarpSpecializedCooperativeEEENS5_IJNSA_ILi128EEENSA_ILi48EEESF_EEENS_6half_tENS5_IJlSB_lEEESI_SJ_NS4_8TiledMMAINS4_8MMA_AtomIJNS4_4SM904GMMA25MMA_64x16x16_F32F16F16_SSILNSN_5MajorE0ELSP_0ELNSN_7ScaleInE1ELSQ_1EEEEEENS4_6LayoutINS5_IJNSA_ILi2EEESB_SB_EEENS5_IJSB_NSA_ILi0EEESW_EEEEENS5_IJNS4_10UnderscoreESZ_SZ_EEEEENS4_13SM90_TMA_LOADENS4_14ComposedLayoutINS4_7SwizzleILi3ELi4ELi3EEENS4_18smem_ptr_flag_bitsILi16EEENST_INS5_IJNSA_ILi8EEENSA_ILi64EEEEEENS5_IJS19_SB_EEEEEEEvNS4_8identityES12_S1D_vS1E_EENS_8epilogue10collective6detail29Sm90TmaWarpSpecializedAdapterINS1H_15DefaultEpilogueISI_SJ_SJ_NS1G_6thread17LinearCombinationISI_Li1EffLNS1L_9ScaleType4KindE0ELNS_15FloatRoundStyleE2ESI_EENS1_15EpilogueDefaultEEEEEvvEEEEvNT_6ParamsE,"",@"SHT_CUDA_INFO"
	.sectionflags	@""
	.align	4


	//----- nvinfo : EIATTR_CUDA_API_VERSION
	.align		4
        /*0000*/ 	.byte	0x04, 0x37
        /*0002*/ 	.short	(.L_21 - .L_20)
.L_20:
        /*0004*/ 	.word	0x00000082


	//----- nvinfo : EIATTR_KPARAM_INFO
	.align		4
.L_21:
        /*0008*/ 	.byte	0x04, 0x17
        /*000a*/ 	.short	(.L_23 - .L_22)
.L_22:
        /*000c*/ 	.word	0x00000000
        /*0010*/ 	.short	0x0000
        /*0012*/ 	.short	0x0070
        /*0014*/ 	.byte	0x00, 0xf0, 0x01, 0x10


	//----- nvinfo : EIATTR_SPARSE_MMA_MASK
	.align		4
.L_23:
        /*0018*/ 	.byte	0x03, 0x50
        /*001a*/ 	.short	0x0000


	//----- nvinfo : EIATTR_MAXREG_COUNT
	.align		4
        /*001c*/ 	.byte	0x03, 0x1b
        /*001e*/ 	.short	0x00a8


	//----- nvinfo : EIATTR_NUM_BARRIERS
	.align		4
        /*0020*/ 	.byte	0x02, 0x4c
        /*0022*/ 	.byte	0x01
	.zero		1


	//----- nvinfo : EIATTR_EXTERNS
	.align		4
        /*0024*/ 	.byte	0x04, 0x0f
        /*0026*/ 	.short	(.L_25 - .L_24)


	//   ....[0]....
	.align		4
.L_24:
        /*0028*/ 	.word	index@(__assertfail)


	//----- nvinfo : EIATTR_MERCURY_ISA_VERSION
	.align		4
.L_25:
        /*002c*/ 	.byte	0x03, 0x5f
        /*002e*/ 	.short	0x0101


	//----- nvinfo : EIATTR_INT_WARP_WIDE_INSTR_OFFSETS
	.align		4
        /*0030*/ 	.byte	0x04, 0x31
        /*0032*/ 	.short	(.L_27 - .L_26)


	//   ....[0]....
.L_26:
        /*0034*/ 	.word	0x000003d0


	//   ....[1]....
        /*0038*/ 	.word	0x00000400


	//   ....[2]....
        /*003c*/ 	.word	0x000004e0


	//----- nvinfo : EIATTR_COOP_GROUP_MASK_REGIDS
	.align		4
.L_27:
        /*0040*/ 	.byte	0x04, 0x29
        /*0042*/ 	.short	(.L_29 - .L_28)


	//   ....[0]....
.L_28:
        /*0044*/ 	.word	0xffffffff


	//   ....[1]....
        /*0048*/ 	.word	0xffffffff


	//   ....[2]....
        /*004c*/ 	.word	0xffffffff


	//   ....[3]....
        /*0050*/ 	.word	0xffffffff


	//   ....[4]....
        /*0054*/ 	.word	0xffffffff


	//----- nvinfo : EIATTR_COOP_GROUP_INSTR_OFFSETS
	.align		4
.L_29:
        /*0058*/ 	.byte	0x04, 0x28
        /*005a*/ 	.short	(.L_31 - .L_30)


	//   ....[0]....
.L_30:
        /*005c*/ 	.word	0x00000060


	//   ....[1]....
        /*0060*/ 	.word	0x00000070


	//   ....[2]....
        /*0064*/ 	.word	0x00000130


	//   ....[3]....
        /*0068*/ 	.word	0x000002e0


	//   ....[4]....
        /*006c*/ 	.word	0x00000f90


	//----- nvinfo : EIATTR_REG_RECONFIG
	.align		4
.L_31:
        /*0070*/ 	.byte	0x01, 0x54
	.zero		2


	//----- nvinfo : EIATTR_SYSCALL_OFFSETS
	.align		4
        /*0074*/ 	.byte	0x04, 0x46
        /*0076*/ 	.short	(.L_33 - .L_32)


	//   ....[0]....
.L_32:
        /*0078*/ 	.word	0x00001150


	//----- nvinfo : EIATTR_MBARRIER_INSTR_OFFSETS
	.align		4
.L_33:
        /*007c*/ 	.byte	0x04, 0x39
        /*007e*/ 	.short	(.L_35 - .L_34)


	//   ....[0]....
.L_34:
        /*0080*/ 	.word	0x00000230
        /*0084*/ 	.word	0x000000ff
        /*0088*/ 	.word	0x00000000
        /*008c*/ 	.short	0x0100
        /*008e*/ 	.byte	0x08
	.zero		1


	//   ....[1]....
        /*0090*/ 	.word	0x00000240
        /*0094*/ 	.word	0x000000ff
        /*0098*/ 	.word	0x00000028
        /*009c*/ 	.short	0x0100
        /*009e*/ 	.byte	0x08
	.zero		1


	//   ....[2]....
        /*00a0*/ 	.word	0x00000250
        /*00a4*/ 	.word	0x000000ff
        /*00a8*/ 	.word	0x00000008
        /*00ac*/ 	.short	0x0100
        /*00ae*/ 	.byte	0x08
	.zero		1


	//   ....[3]....
        /*00b0*/ 	.word	0x00000260
        /*00b4*/ 	.word	0x000000ff
        /*00b8*/ 	.word	0x00000030
        /*00bc*/ 	.short	0x0100
        /*00be*/ 	.byte	0x08
	.zero		1


	//   ....[4]....
        /*00c0*/ 	.word	0x00000270
        /*00c4*/ 	.word	0x000000ff
        /*00c8*/ 	.word	0x00000010
        /*00cc*/ 	.short	0x0100
        /*00ce*/ 	.byte	0x08
	.zero		1


	//   ....[5]....
        /*00d0*/ 	.word	0x00000280
        /*00d4*/ 	.word	0x000000ff
        /*00d8*/ 	.word	0x00000038
        /*00dc*/ 	.short	0x0100
        /*00de*/ 	.byte	0x08
	.zero		1


	//   ....[6]....
        /*00e0*/ 	.word	0x00000290
        /*00e4*/ 	.word	0x000000ff
        /*00e8*/ 	.word	0x00000018
        /*00ec*/ 	.short	0x0100
        /*00ee*/ 	.byte	0x08
	.zero		1


	//   ....[7]....
        /*00f0*/ 	.word	0x000002a0
        /*00f4*/ 	.word	0x000000ff
        /*00f8*/ 	.word	0x00000040
        /*00fc*/ 	.short	0x0100
        /*00fe*/ 	.byte	0x08
	.zero		1


	//   ....[8]....
        /*0100*/ 	.word	0x000002b0
        /*0104*/ 	.word	0x000000ff
        /*0108*/ 	.word	0x00000020
        /*010c*/ 	.short	0x0100
        /*010e*/ 	.byte	0x08
	.zero		1


	//   ....[9]....
        /*0110*/ 	.word	0x000002c0
        /*0114*/ 	.word	0x000000ff
        /*0118*/ 	.word	0x00000048
        /*011c*/ 	.short	0x0100
        /*011e*/ 	.byte	0x08
	.zero		1


	//   ....[10]....
        /*0120*/ 	.word	0x00000550
        /*0124*/ 	.word	0x000000ff
        /*0128*/ 	.word	0x00000060
        /*012c*/ 	.short	0x0100
        /*012e*/ 	.byte	0x06
	.zero		1


	//   ....[11]....
        /*0130*/ 	.word	0x000005b0
        /*0134*/ 	.word	0x000000ff
        /*0138*/ 	.word	0x00000068
        /*013c*/ 	.short	0x0100
        /*013e*/ 	.byte	0x06
	.zero		1


	//   ....[12]....
        /*0140*/ 	.word	0x000011d0
        /*0144*/ 	.word	0x00000003
        /*0148*/ 	.word	0x00000000
        /*014c*/ 	.short	0x010a
        /*014e*/ 	.byte	0x3f
	.zero		1


	//   ....[13]....
        /*0150*/ 	.word	0x00001210
        /*0154*/ 	.word	0x00000003
        /*0158*/ 	.word	0x00000000
        /*015c*/ 	.short	0x010a
        /*015e*/ 	.byte	0x3f
	.zero		1


	//   ....[14]....
        /*0160*/ 	.word	0x00001d90
        /*0164*/ 	.word	0x000000ff
        /*0168*/ 	.word	0x00000000
        /*016c*/ 	.short	0x010a
        /*016e*/ 	.byte	0x09
	.zero		1


	//   ....[15]....
        /*0170*/ 	.word	0x00001dd0
        /*0174*/ 	.word	0x000000ff
        /*0178*/ 	.word	0x00000000
        /*017c*/ 	.short	0x010a
        /*017e*/ 	.byte	0x09
	.zero		1


	//   ....[16]....
        /*0180*/ 	.word	0x00002810
        /*0184*/ 	.word	0x000000ff
        /*0188*/ 	.word	0x00000000
        /*018c*/ 	.short	0x0101
        /*018e*/ 	.byte	0x08
	.zero		1


	//   ....[17]....
        /*0190*/ 	.word	0x00002a10
        /*0194*/ 	.word	0x000000ff
        /*0198*/ 	.word	0x00000000
        /*019c*/ 	.short	0x0101
        /*019e*/ 	.byte	0x06
	.zero		1


	//   ....[18]....
        /*01a0*/ 	.word	0x00005710
        /*01a4*/ 	.word	0x0000000e
        /*01a8*/ 	.word	0x00000028
        /*01ac*/ 	.short	0x010a
        /*01ae*/ 	.byte	0x3f
	.zero		1


	//   ....[19]....
        /*01b0*/ 	.word	0x00005b50
        /*01b4*/ 	.word	0x00000006
        /*01b8*/ 	.word	0x00000068
        /*01bc*/ 	.short	0x0101
        /*01be*/ 	.byte	0x3f
	.zero		1


	//   ....[20]....
        /*01c0*/ 	.word	0x00006280
        /*01c4*/ 	.word	0x00000007
        /*01c8*/ 	.word	0x00000000
        /*01cc*/ 	.short	0x010a
        /*01ce*/ 	.byte	0x3f
	.zero		1


	//   ....[21]....
        /*01d0*/ 	.word	0x00006300
        /*01d4*/ 	.word	0x00000009
        /*01d8*/ 	.word	0x00000000
        /*01dc*/ 	.short	0x010a
        /*01de*/ 	.byte	0x3f
	.zero		1


	//   ....[22]....
        /*01e0*/ 	.word	0x00006390
        /*01e4*/ 	.word	0x00000006
        /*01e8*/ 	.word	0x00000000
        /*01ec*/ 	.short	0x010a
        /*01ee*/ 	.byte	0x3f
	.zero		1


	//   ....[23]....
        /*01f0*/ 	.word	0x00006420
        /*01f4*/ 	.word	0x00000009
        /*01f8*/ 	.word	0x00000000
        /*01fc*/ 	.short	0x010a
        /*01fe*/ 	.byte	0x3f
	.zero		1


	//   ....[24]....
        /*0200*/ 	.word	0x000064b0
        /*0204*/ 	.word	0x00000003
        /*0208*/ 	.word	0x00000000
        /*020c*/ 	.short	0x010a
        /*020e*/ 	.byte	0x3f
	.zero		1


	//   ....[25]....
        /*0210*/ 	.word	0x00006510
        /*0214*/ 	.word	0x00000003
        /*0218*/ 	.word	0x00000000
        /*021c*/ 	.short	0x010a
        /*021e*/ 	.byte	0x3f
	.zero		1


	//   ....[26]....
        /*0220*/ 	.word	0x00006570
        /*0224*/ 	.word	0x00000004
        /*0228*/ 	.word	0x00000000
        /*022c*/ 	.short	0x010a
        /*022e*/ 	.byte	0x3f
	.zero		1


	//   ....[27]....
        /*0230*/ 	.word	0x00006640
        /*0234*/ 	.word	0x0000000e
        /*0238*/ 	.word	0x00000028
        /*023c*/ 	.short	0x010a
        /*023e*/ 	.byte	0x3f
	.zero		1


	//   ....[28]....
        /*0240*/ 	.word	0x00006710
        /*0244*/ 	.word	0x00000007
        /*0248*/ 	.word	0x00000000
        /*024c*/ 	.short	0x010a
        /*024e*/ 	.byte	0x3f
	.zero		1


	//   ....[29]....
        /*0250*/ 	.word	0x00006760
        /*0254*/ 	.word	0x00000009
        /*0258*/ 	.word	0x00000000
        /*025c*/ 	.short	0x010a
        /*025e*/ 	.byte	0x3f
	.zero		1


	//   ....[30]....
        /*0260*/ 	.word	0x000067b0
        /*0264*/ 	.word	0x00000006
        /*0268*/ 	.word	0x00000000
        /*026c*/ 	.short	0x010a
        /*026e*/ 	.byte	0x3f
	.zero		1


	//   ....[31]....
        /*0270*/ 	.word	0x00006800
        /*0274*/ 	.word	0x00000009
        /*0278*/ 	.word	0x00000000
        /*027c*/ 	.short	0x010a
        /*027e*/ 	.byte	0x3f
	.zero		1


	//----- nvinfo : EIATTR_NUM_MBARRIERS
	.align		4
.L_35:
        /*0280*/ 	.byte	0x03, 0x38
        /*0282*/ 	.short	0x000c


	//----- nvinfo : EIATTR_EXIT_INSTR_OFFSETS
	.align		4
        /*0284*/ 	.byte	0x04, 0x1c
        /*0286*/ 	.short	(.L_37 - .L_36)


	//   ....[0]....
.L_36:
        /*0288*/ 	.word	0x00000600


	//   ....[1]....
        /*028c*/ 	.word	0x00000ec0


	//   ....[2]....
        /*0290*/ 	.word	0x00004d80


	//   ....[3]....
        /*0294*/ 	.word	0x000053b0


	//   ....[4]....
        /*0298*/ 	.word	0x00006500


	//----- nvinfo : EIATTR_MAX_THREADS
	.align		4
.L_37:
        /*029c*/ 	.byte	0x04, 0x05
        /*029e*/ 	.short	(.L_39 - .L_38)
.L_38:
        /*02a0*/ 	.word	0x00000180
        /*02a4*/ 	.word	0x00000001
        /*02a8*/ 	.word	0x00000001


	//----- nvinfo : EIATTR_CRS_STACK_SIZE
	.align		4
.L_39:
        /*02ac*/ 	.byte	0x04, 0x1e
        /*02ae*/ 	.short	(.L_41 - .L_40)
.L_40:
        /*02b0*/ 	.word	0x00000000


	//----- nvinfo : EIATTR_CBANK_PARAM_SIZE
	.align		4
.L_41:
        /*02b4*/ 	.byte	0x03, 0x19
        /*02b6*/ 	.short	0x0470


	//----- nvinfo : EIATTR_PARAM_CBANK
	.align		4
        /*02b8*/ 	.byte	0x04, 0x0a
        /*02ba*/ 	.short	(.L_43 - .L_42)
	.align		4
.L_42:
        /*02bc*/ 	.word	index@(.nv.constant0._ZN7cutlass13device_kernelINS_4gemm6kernel13GemmUniversalIN4cute5tupleIJiiiiEEENS1_10collective13CollectiveMmaINS1_34MainloopSm90TmaGmmaWarpSpecializedILi5ENS5_IJNS4_1CILi1EEESB_SB_EEENS1_35KernelTmaWarpSpecializedCooperativeEEENS5_IJNSA_ILi128EEENSA_ILi48EEESF_EEENS_6half_tENS5_IJlSB_lEEESI_SJ_NS4_8TiledMMAINS4_8MMA_AtomIJNS4_4SM904GMMA25MMA_64x16x16_F32F16F16_SSILNSN_5MajorE0ELSP_0ELNSN_7ScaleInE1ELSQ_1EEEEEENS4_6LayoutINS5_IJNSA_ILi2EEESB_SB_EEENS5_IJSB_NSA_ILi0EEESW_EEEEENS5_IJNS4_10UnderscoreESZ_SZ_EEEEENS4_13SM90_TMA_LOADENS4_14ComposedLayoutINS4_7SwizzleILi3ELi4ELi3EEENS4_18smem_ptr_flag_bitsILi16EEENST_INS5_IJNSA_ILi8EEENSA_ILi64EEEEEENS5_IJS19_SB_EEEEEEEvNS4_8identityES12_S1D_vS1E_EENS_8epilogue10collective6detail29Sm90TmaWarpSpecializedAdapterINS1H_15DefaultEpilogueISI_SJ_SJ_NS1G_6thread17LinearCombinationISI_Li1EffLNS1L_9ScaleType4KindE0ELNS_15FloatRoundStyleE2ESI_EENS1_15EpilogueDefaultEEEEEvvEEEEvNT_6ParamsE)
        /*02c0*/ 	.short	0x0210
        /*02c2*/ 	.short	0x0470


	//----- nvinfo : EIATTR_SW_WAR
	.align		4
.L_43:
        /*02c4*/ 	.byte	0x04, 0x36
        /*02c6*/ 	.short	(.L_45 - .L_44)
.L_44:
        /*02c8*/ 	.word	0x00000008
.L_45:


//--------------------- .nv.callgraph             --------------------------
	.section	.nv.callgraph,"",@"SHT_CUDA_CALLGRAPH"
	.align	4
	.sectionentsize	8
	.align		4
        /*0000*/ 	.word	0x00000000
	.align		4
        /*0004*/ 	.word	0xffffffff
	.align		4
        /*0008*/ 	.word	index@(_ZN7cutlass13device_kernelINS_4gemm6kernel13GemmUniversalIN4cute5tupleIJiiiiEEENS1_10collective13CollectiveMmaINS1_34MainloopSm90TmaGmmaWarpSpecializedILi5ENS5_IJNS4_1CILi1EEESB_SB_EEENS1_35KernelTmaWarpSpecializedCooperativeEEENS5_IJNSA_ILi128EEENSA_ILi48EEESF_EEENS_6half_tENS5_IJlSB_lEEESI_SJ_NS4_8TiledMMAINS4_8MMA_AtomIJNS4_4SM904GMMA25MMA_64x16x16_F32F16F16_SSILNSN_5MajorE0ELSP_0ELNSN_7ScaleInE1ELSQ_1EEEEEENS4_6LayoutINS5_IJNSA_ILi2EEESB_SB_EEENS5_IJSB_NSA_ILi0EEESW_EEEEENS5_IJNS4_10UnderscoreESZ_SZ_EEEEENS4_13SM90_TMA_LOADENS4_14ComposedLayoutINS4_7SwizzleILi3ELi4ELi3EEENS4_18smem_ptr_flag_bitsILi16EEENST_INS5_IJNSA_ILi8EEENSA_ILi64EEEEEENS5_IJS19_SB_EEEEEEEvNS4_8identityES12_S1D_vS1E_EENS_8epilogue10collective6detail29Sm90TmaWarpSpecializedAdapterINS1H_15DefaultEpilogueISI_SJ_SJ_NS1G_6thread17LinearCombinationISI_Li1EffLNS1L_9ScaleType4KindE0ELNS_15FloatRoundStyleE2ESI_EENS1_15EpilogueDefaultEEEEEvvEEEEvNT_6ParamsE)
	.align		4
        /*000c*/ 	.word	index@(__assertfail)
	.align		4
        /*0010*/ 	.word	0x00000000
	.align		4
        /*0014*/ 	.word	0xfffffffe
	.align		4
        /*0018*/ 	.word	0x00000000
	.align		4
        /*001c*/ 	.word	0xfffffffd
	.align		4
        /*0020*/ 	.word	0x00000000
	.align		4
        /*0024*/ 	.word	0xfffffffc


//--------------------- .nv.constant4             --------------------------
	.section	.nv.constant4,"a",@progbits
	.align	8
	.align		8
.nv.constant4:
        /*0000*/ 	.dword	__assertfail
	.align		8
        /*0008*/ 	.dword	__unnamed_1
	.align		8
        /*0010*/ 	.dword	_ZN39_INTERNAL_f2243ac7_4_k_cu_e33a08f1_50904cuda3std3__45__cpo5beginE
	.align		8
        /*0018*/ 	.dword	_ZN39_INTERNAL_f2243ac7_4_k_cu_e33a08f1_50904cuda3std3__45__cpo3endE
	.align		8
        /*0020*/ 	.dword	_ZN39_INTERNAL_f2243ac7_4_k_cu_e33a08f1_50904cuda3std3__45__cpo6cbeginE
	.align		8
        /*0028*/ 	.dword	_ZN39_INTERNAL_f2243ac7_4_k_cu_e33a08f1_50904cuda3std3__45__cpo4cendE
	.align		8
        /*0030*/ 	.dword	_ZN39_INTERNAL_f2243ac7_4_k_cu_e33a08f1_50904cuda3std3__441_GLOBAL__N__f2243ac7_4_k_cu_e33a08f1_50906ignoreE
	.align		8
        /*0038*/ 	.dword	_ZN39_INTERNAL_f2243ac7_4_k_cu_e33a08f1_50904cuda3std3__419piecewise_constructE
	.align		8
        /*0040*/ 	.dword	_ZN39_INTERNAL_f2243ac7_4_k_cu_e33a08f1_50904cuda3std3__48in_placeE
	.align		8
        /*0048*/ 	.dword	_ZN39_INTERNAL_f2243ac7_4_k_cu_e33a08f1_50904cuda3std6ranges3__45__cpo4swapE
	.align		8
        /*0050*/ 	.dword	_ZN39_INTERNAL_f2243ac7_4_k_cu_e33a08f1_50904cuda3std6ranges3__45__cpo9iter_moveE
	.align		8
        /*0058*/ 	.dword	_ZN39_INTERNAL_f2243ac7_4_k_cu_e33a08f1_50904cute7productE
	.align		8
        /*0060*/ 	.dword	_ZN39_INTERNAL_f2243ac7_4_k_cu_e33a08f1_50904cute1_E
	.align		8
        /*0068*/ 	.dword	$str$22
	.align		8
        /*0070*/ 	.dword	$str$23


//--------------------- .text._ZN7cutlass13device_kernelINS_4gemm6kernel13GemmUniversalIN4cute5tupleIJiiiiEEENS1_10collective13CollectiveMmaINS1_34MainloopSm90TmaGmmaWarpSpecializedILi5ENS5_IJNS4_1CILi1EEESB_SB_EEENS1_35KernelTmaWarpSpecializedCooperativeEEENS5_IJNSA_ILi128EEENSA_ILi48EEESF_EEENS_6half_tENS5_IJlSB_lEEESI_SJ_NS4_8TiledMMAINS4_8MMA_AtomIJNS4_4SM904GMMA25MMA_64x16x16_F32F16F16_SSILNSN_5MajorE0ELSP_0ELNSN_7ScaleInE1ELSQ_1EEEEEENS4_6LayoutINS5_IJNSA_ILi2EEESB_SB_EEENS5_IJSB_NSA_ILi0EEESW_EEEEENS5_IJNS4_10UnderscoreESZ_SZ_EEEEENS4_13SM90_TMA_LOADENS4_14ComposedLayoutINS4_7SwizzleILi3ELi4ELi3EEENS4_18smem_ptr_flag_bitsILi16EEENST_INS5_IJNSA_ILi8EEENSA_ILi64EEEEEENS5_IJS19_SB_EEEEEEEvNS4_8identityES12_S1D_vS1E_EENS_8epilogue10collective6detail29Sm90TmaWarpSpecializedAdapterINS1H_15DefaultEpilogueISI_SJ_SJ_NS1G_6thread17LinearCombinationISI_Li1EffLNS1L_9ScaleType4KindE0ELNS_15FloatRoundStyleE2ESI_EENS1_15EpilogueDefaultEEEEEvvEEEEvNT_6ParamsE --------------------------
	.section	.text._ZN7cutlass13device_kernelINS_4gemm6kernel13GemmUniversalIN4cute5tupleIJiiiiEEENS1_10collective13CollectiveMmaINS1_34MainloopSm90TmaGmmaWarpSpecializedILi5ENS5_IJNS4_1CILi1EEESB_SB_EEENS1_35KernelTmaWarpSpecializedCooperativeEEENS5_IJNSA_ILi128EEENSA_ILi48EEESF_EEENS_6half_tENS5_IJlSB_lEEESI_SJ_NS4_8TiledMMAINS4_8MMA_AtomIJNS4_4SM904GMMA25MMA_64x16x16_F32F16F16_SSILNSN_5MajorE0ELSP_0ELNSN_7ScaleInE1ELSQ_1EEEEEENS4_6LayoutINS5_IJNSA_ILi2EEESB_SB_EEENS5_IJSB_NSA_ILi0EEESW_EEEEENS5_IJNS4_10UnderscoreESZ_SZ_EEEEENS4_13SM90_TMA_LOADENS4_14ComposedLayoutINS4_7SwizzleILi3ELi4ELi3EEENS4_18smem_ptr_flag_bitsILi16EEENST_INS5_IJNSA_ILi8EEENSA_ILi64EEEEEENS5_IJS19_SB_EEEEEEEvNS4_8identityES12_S1D_vS1E_EENS_8epilogue10collective6detail29Sm90TmaWarpSpecializedAdapterINS1H_15DefaultEpilogueISI_SJ_SJ_NS1G_6thread17LinearCombinationISI_Li1EffLNS1L_9ScaleType4KindE0ELNS_15FloatRoundStyleE2ESI_EENS1_15EpilogueDefaultEEEEEvvEEEEvNT_6ParamsE,"ax",@progbits
	.align	128
.text._ZN7cutlass13device_kernelINS_4gemm6kernel13GemmUniversalIN4cute5tupleIJiiiiEEENS1_10collective13CollectiveMmaINS1_34MainloopSm90TmaGmmaWarpSpecializedILi5ENS5_IJNS4_1CILi1EEESB_SB_EEENS1_35KernelTmaWarpSpecializedCooperativeEEENS5_IJNSA_ILi128EEENSA_ILi48EEESF_EEENS_6half_tENS5_IJlSB_lEEESI_SJ_NS4_8TiledMMAINS4_8MMA_AtomIJNS4_4SM904GMMA25MMA_64x16x16_F32F16F16_SSILNSN_5MajorE0ELSP_0ELNSN_7ScaleInE1ELSQ_1EEEEEENS4_6LayoutINS5_IJNSA_ILi2EEESB_SB_EEENS5_IJSB_NSA_ILi0EEESW_EEEEENS5_IJNS4_10UnderscoreESZ_SZ_EEEEENS4_13SM90_TMA_LOADENS4_14ComposedLayoutINS4_7SwizzleILi3ELi4ELi3EEENS4_18smem_ptr_flag_bitsILi16EEENST_INS5_IJNSA_ILi8EEENSA_ILi64EEEEEENS5_IJS19_SB_EEEEEEEvNS4_8identityES12_S1D_vS1E_EENS_8epilogue10collective6detail29Sm90TmaWarpSpecializedAdapterINS1H_15DefaultEpilogueISI_SJ_SJ_NS1G_6thread17LinearCombinationISI_Li1EffLNS1L_9ScaleType4KindE0ELNS_15FloatRoundStyleE2ESI_EENS1_15EpilogueDefaultEEEEEvvEEEEvNT_6ParamsE:
        .type           _ZN7cutlass13device_kernelINS_4gemm6kernel13GemmUniversalIN4cute5tupleIJiiiiEEENS1_10collective13CollectiveMmaINS1_34MainloopSm90TmaGmmaWarpSpecializedILi5ENS5_IJNS4_1CILi1EEESB_SB_EEENS1_35KernelTmaWarpSpecializedCooperativeEEENS5_IJNSA_ILi128EEENSA_ILi48EEESF_EEENS_6half_tENS5_IJlSB_lEEESI_SJ_NS4_8TiledMMAINS4_8MMA_AtomIJNS4_4SM904GMMA25MMA_64x16x16_F32F16F16_SSILNSN_5MajorE0ELSP_0ELNSN_7ScaleInE1ELSQ_1EEEEEENS4_6LayoutINS5_IJNSA_ILi2EEESB_SB_EEENS5_IJSB_NSA_ILi0EEESW_EEEEENS5_IJNS4_10UnderscoreESZ_SZ_EEEEENS4_13SM90_TMA_LOADENS4_14ComposedLayoutINS4_7SwizzleILi3ELi4ELi3EEENS4_18smem_ptr_flag_bitsILi16EEENST_INS5_IJNSA_ILi8EEENSA_ILi64EEEEEENS5_IJS19_SB_EEEEEEEvNS4_8identityES12_S1D_vS1E_EENS_8epilogue10collective6detail29Sm90TmaWarpSpecializedAdapterINS1H_15DefaultEpilogueISI_SJ_SJ_NS1G_6thread17LinearCombinationISI_Li1EffLNS1L_9ScaleType4KindE0ELNS_15FloatRoundStyleE2ESI_EENS1_15EpilogueDefaultEEEEEvvEEEEvNT_6ParamsE,@function
        .size           _ZN7cutlass13device_kernelINS_4gemm6kernel13GemmUniversalIN4cute5tupleIJiiiiEEENS1_10collective13CollectiveMmaINS1_34MainloopSm90TmaGmmaWarpSpecializedILi5ENS5_IJNS4_1CILi1EEESB_SB_EEENS1_35KernelTmaWarpSpecializedCooperativeEEENS5_IJNSA_ILi128EEENSA_ILi48EEESF_EEENS_6half_tENS5_IJlSB_lEEESI_SJ_NS4_8TiledMMAINS4_8MMA_AtomIJNS4_4SM904GMMA25MMA_64x16x16_F32F16F16_SSILNSN_5MajorE0ELSP_0ELNSN_7ScaleInE1ELSQ_1EEEEEENS4_6LayoutINS5_IJNSA_ILi2EEESB_SB_EEENS5_IJSB_NSA_ILi0EEESW_EEEEENS5_IJNS4_10UnderscoreESZ_SZ_EEEEENS4_13SM90_TMA_LOADENS4_14ComposedLayoutINS4_7SwizzleILi3ELi4ELi3EEENS4_18smem_ptr_flag_bitsILi16EEENST_INS5_IJNSA_ILi8EEENSA_ILi64EEEEEENS5_IJS19_SB_EEEEEEEvNS4_8identityES12_S1D_vS1E_EENS_8epilogue10collective6detail29Sm90TmaWarpSpecializedAdapterINS1H_15DefaultEpilogueISI_SJ_SJ_NS1G_6thread17LinearCombinationISI_Li1EffLNS1L_9ScaleType4KindE0ELNS_15FloatRoundStyleE2ESI_EENS1_15EpilogueDefaultEEEEEvvEEEEvNT_6ParamsE,(.L_x_116 - _ZN7cutlass13device_kernelINS_4gemm6kernel13GemmUniversalIN4cute5tupleIJiiiiEEENS1_10collective13CollectiveMmaINS1_34MainloopSm90TmaGmmaWarpSpecializedILi5ENS5_IJNS4_1CILi1EEESB_SB_EEENS1_35KernelTmaWarpSpecializedCooperativeEEENS5_IJNSA_ILi128EEENSA_ILi48EEESF_EEENS_6half_tENS5_IJlSB_lEEESI_SJ_NS4_8TiledMMAINS4_8MMA_AtomIJNS4_4SM904GMMA25MMA_64x16x16_F32F16F16_SSILNSN_5MajorE0ELSP_0ELNSN_7ScaleInE1ELSQ_1EEEEEENS4_6LayoutINS5_IJNSA_ILi2EEESB_SB_EEENS5_IJSB_NSA_ILi0EEESW_EEEEENS5_IJNS4_10UnderscoreESZ_SZ_EEEEENS4_13SM90_TMA_LOADENS4_14ComposedLayoutINS4_7SwizzleILi3ELi4ELi3EEENS4_18smem_ptr_flag_bitsILi16EEENST_INS5_IJNSA_ILi8EEENSA_ILi64EEEEEENS5_IJS19_SB_EEEEEEEvNS4_8identityES12_S1D_vS1E_EENS_8epilogue10collective6detail29Sm90TmaWarpSpecializedAdapterINS1H_15DefaultEpilogueISI_SJ_SJ_NS1G_6thread17LinearCombinationISI_Li1EffLNS1L_9ScaleType4KindE0ELNS_15FloatRoundStyleE2ESI_EENS1_15EpilogueDefaultEEEEEvvEEEEvNT_6ParamsE)
        .other          _ZN7cutlass13device_kernelINS_4gemm6kernel13GemmUniversalIN4cute5tupleIJiiiiEEENS1_10collective13CollectiveMmaINS1_34MainloopSm90TmaGmmaWarpSpecializedILi5ENS5_IJNS4_1CILi1EEESB_SB_EEENS1_35KernelTmaWarpSpecializedCooperativeEEENS5_IJNSA_ILi128EEENSA_ILi48EEESF_EEENS_6half_tENS5_IJlSB_lEEESI_SJ_NS4_8TiledMMAINS4_8MMA_AtomIJNS4_4SM904GMMA25MMA_64x16x16_F32F16F16_SSILNSN_5MajorE0ELSP_0ELNSN_7ScaleInE1ELSQ_1EEEEEENS4_6LayoutINS5_IJNSA_ILi2EEESB_SB_EEENS5_IJSB_NSA_ILi0EEESW_EEEEENS5_IJNS4_10UnderscoreESZ_SZ_EEEEENS4_13SM90_TMA_LOADENS4_14ComposedLayoutINS4_7SwizzleILi3ELi4ELi3EEENS4_18smem_ptr_flag_bitsILi16EEENST_INS5_IJNSA_ILi8EEENSA_ILi64EEEEEENS5_IJS19_SB_EEEEEEEvNS4_8identityES12_S1D_vS1E_EENS_8epilogue10collective6detail29Sm90TmaWarpSpecializedAdapterINS1H_15DefaultEpilogueISI_SJ_SJ_NS1G_6thread17LinearCombinationISI_Li1EffLNS1L_9ScaleType4KindE0ELNS_15FloatRoundStyleE2ESI_EENS1_15EpilogueDefaultEEEEEvvEEEEvNT_6ParamsE,@"STO_CUDA_ENTRY STV_DEFAULT"
_ZN7cutlass13device_kernelINS_4gemm6kernel13GemmUniversalIN4cute5tupleIJiiiiEEENS1_10collective13CollectiveMmaINS1_34MainloopSm90TmaGmmaWarpSpecializedILi5ENS5_IJNS4_1CILi1EEESB_SB_EEENS1_35KernelTmaWarpSpecializedCooperativeEEENS5_IJNSA_ILi128EEENSA_ILi48EEESF_EEENS_6half_tENS5_IJlSB_lEEESI_SJ_NS4_8TiledMMAINS4_8MMA_AtomIJNS4_4SM904GMMA25MMA_64x16x16_F32F16F16_SSILNSN_5MajorE0ELSP_0ELNSN_7ScaleInE1ELSQ_1EEEEEENS4_6LayoutINS5_IJNSA_ILi2EEESB_SB_EEENS5_IJSB_NSA_ILi0EEESW_EEEEENS5_IJNS4_10UnderscoreESZ_SZ_EEEEENS4_13SM90_TMA_LOADENS4_14ComposedLayoutINS4_7SwizzleILi3ELi4ELi3EEENS4_18smem_ptr_flag_bitsILi16EEENST_INS5_IJNSA_ILi8EEENSA_ILi64EEEEEENS5_IJS19_SB_EEEEEEEvNS4_8identityES12_S1D_vS1E_EENS_8epilogue10collective6detail29Sm90TmaWarpSpecializedAdapterINS1H_15DefaultEpilogueISI_SJ_SJ_NS1G_6thread17LinearCombinationISI_Li1EffLNS1L_9ScaleType4KindE0ELNS_15FloatRoundStyleE2ESI_EENS1_15EpilogueDefaultEEEEEvvEEEEvNT_6ParamsE:
[----:B------:R-:W0:Y:S01]  /*0000*/  LDC R1, c[0x0][0x28] ;  /* 0x00000a00ff017b82 */ /* 0x000e220000000800 */
[----:B------:R-:W1:Y:S01]  /*0010*/  S2R R18, SR_TID.X ;  /* 0x0000000000127919 */ /* 0x000e620000002100 */
[----:B------:R-:W-:Y:S01]  /*0020*/  ELECT P0, URZ, PT ;  /* 0x00000000003f782f */ /* 0x000fe20003800000 */
[----:B------:R-:W-:Y:S01]  /*0030*/  BSSY B0, `(.L_x_0) ;  /* 0x000000f000007945 */ /* 0x000fe20003800000 */
[--C-:B-1----:R-:W-:Y:S02]  /*0040*/  SHF.R.U32.HI R0, RZ, 0x5, R18.reuse ;  /* 0x00000005ff007819 */ /* 0x102fe40000011612 */
[----:B------:R-:W-:-:S03]  /*0050*/  SHF.R.U32.HI R22, RZ, 0x7, R18 ;  /* 0x00000007ff167819 */ /* 0x000fc60000011612 */
[----:B------:R-:W1:Y:S04]  /*0060*/  SHFL.IDX PT, R5, R0, RZ, 0x1f ;  /* 0x00001fff00057589 */ /* 0x000e6800000e0000 */
[----:B------:R2:W3:Y:S01]  /*0070*/  SHFL.IDX PT, R8, R22, RZ, 0x1f ;  /* 0x00001fff16087589 */ /* 0x0004e200000e0000 */
[----:B-1----:R-:W-:-:S13]  /*0080*/  ISETP.NE.OR P0, PT, R5, RZ, !P0 ;  /* 0x000000ff0500720c */ /* 0x002fda0004705670 */
[----:B0-23--:R-:W-:Y:S05]  /*0090*/  @P0 BRA `(.L_x_1) ;  /* 0x0000000000200947 */ /* 0x00dfea0003800000 */
[----:B------:R-:W-:Y:S02]  /*00a0*/  ULDC.64 UR4, c[0x0][0x198] ;  /* 0x0000660000047ab9 */ /* 0x000fe40000000a00 */
[----:B------:R-:W-:Y:S02]  /*00b0*/  UIADD3 UR6, UP0, UR4, 0xf0, URZ ;  /* 0x000000f004067890 */ /* 0x000fe4000ff1e03f */
[----:B------:R-:W-:Y:S02]  /*00c0*/  UIADD3 UR4, UP1, UR4, 0x1f0, URZ ;  /* 0x000001f004047890 */ /* 0x000fe4000ff3e03f */
[----:B------:R-:W-:Y:S02]  /*00d0*/  UIADD3.X UR7, URZ, UR5, URZ, UP0, !UPT ;  /* 0x000000053f077290 */ /* 0x000fe400087fe43f */
[----:B------:R-:W-:-:S07]  /*00e0*/  UIADD3.X UR5, URZ, UR5, URZ, UP1, !UPT ;  /* 0x000000053f057290 */ /* 0x000fce0008ffe43f */
[----:B------:R0:W-:Y:S02]  /*00f0*/  UTMACCTL.PF [UR6] ;  /* 0x00000000060079b9 */ /* 0x0001e40008040000 */
[----:B------:R0:W-:Y:S02]  /*0100*/  UTMACCTL.PF [UR4] ;  /* 0x00000000040079b9 */ /* 0x0001e40008040000 */
[----:B0-----:R-:W-:Y:S01]  /*0110*/  NOP ;  /* 0x0000000000007918 */ /* 0x001fe20000000000 */
.L_x_1:
[----:B------:R-:W-:Y:S05]  /*0120*/  BSYNC B0 ;  /* 0x0000000000007941 */ /* 0x000fea0003800000 */
.L_x_0:
[----:B------:R-:W0:Y:S02]  /*0130*/  SHFL.IDX PT, R2, R0, RZ, 0x1f ;  /* 0x00001fff00027589 */ /* 0x000e2400000e0000 */
[----:B0-----:R-:W-:-:S13]  /*0140*/  ISETP.NE.AND P0, PT, R2, RZ, PT ;  /* 0x000000ff0200720c */ /* 0x001fda0003f05270 */
[----:B------:R-:W-:Y:S05]  /*0150*/  @P0 BRA `(.L_x_2) ;  /* 0x0000000000600947 */ /* 0x000fea0003800000 */
[----:B------:R-:W0:Y:S01]  /*0160*/  S2UR UR8, SR_CgaCtaId ;  /* 0x00000000000879c3 */ /* 0x000e220000008800 */
[----:B------:R-:W-:Y:S01]  /*0170*/  UMOV UR4, 0x400 ;  /* 0x0000040000047882 */ /* 0x000fe20000000000 */
[----:B------:R-:W-:Y:S01]  /*0180*/  UMOV UR5, 0x1 ;  /* 0x0000000100057882 */ /* 0x000fe20000000000 */
[----:B------:R-:W-:Y:S01]  /*0190*/  UMOV UR6, 0x100 ;  /* 0x0000010000067882 */ /* 0x000fe20000000000 */
[----:B------:R-:W-:Y:S01]  /*01a0*/  ELECT P0, URZ, PT ;  /* 0x00000000003f782f */ /* 0x000fe20003800000 */
[----:B------:R-:W-:-:S04]  /*01b0*/  UIADD3 UR6, -UR6, 0x100000, URZ ;  /* 0x0010000006067890 */ /* 0x000fc8000fffe13f */
[----:B------:R-:W-:Y:S02]  /*01c0*/  USHF.L.U32 UR7, UR6, 0xb, URZ ;  /* 0x0000000b06077899 */ /* 0x000fe4000800063f */
[----:B------:R-:W-:Y:S02]  /*01d0*/  USHF.L.U32 UR6, UR6, 0x1, URZ ;  /* 0x0000000106067899 */ /* 0x000fe4000800063f */
[----:B0-----:R-:W-:Y:S02]  /*01e0*/  ULEA UR8, UR8, UR4, 0x18 ;  /* 0x0000000408087291 */ /* 0x001fe4000f8ec03f */
[----:B------:R-:W-:-:S04]  /*01f0*/  UIADD3 UR4, -UR5, 0x100000, URZ ;  /* 0x0010000005047890 */ /* 0x000fc8000fffe13f */
[----:B------:R-:W-:Y:S02]  /*0200*/  USHF.L.U32 UR5, UR4, 0xb, URZ ;  /* 0x0000000b04057899 */ /* 0x000fe4000800063f */
[----:B------:R-:W-:Y:S01]  /*0210*/  USHF.L.U32 UR4, UR4, 0x1, URZ ;  /* 0x0000000104047899 */ /* 0x000fe2000800063f */
[----:B------:R-:W0:Y:S11]  /*0220*/  FENCE.VIEW.ASYNC.S ;  /* 0x00000000000073c6 */ /* 0x000e360000000000 */
[----:B0-----:R0:W1:Y:S01]  /*0230*/  SYNCS.EXCH.64 URZ, [UR8], UR4 ;  /* 0x00000004083f75b2 */ /* 0x0010620008000100 */
[----:B------:R0:W2:Y:S01]  /*0240*/  SYNCS.EXCH.64 URZ, [UR8+0x28], UR6 ;  /* 0x00002806083f75b2 */ /* 0x0000a20008000100 */
[----:B------:R0:W3:Y:S01]  /*0250*/  SYNCS.EXCH.64 URZ, [UR8+0x8], UR4 ;  /* 0x00000804083f75b2 */ /* 0x0000e20008000100 */
[----:B------:R0:W4:Y:S01]  /*0260*/  SYNCS.EXCH.64 URZ, [UR8+0x30], UR6 ;  /* 0x00003006083f75b2 */ /* 0x0001220008000100 */
[----:B------:R0:W0:Y:S01]  /*0270*/  SYNCS.EXCH.64 URZ, [UR8+0x10], UR4 ;  /* 0x00001004083f75b2 */ /* 0x0000220008000100 */
[----:B------:R0:W0:Y:S01]  /*0280*/  SYNCS.EXCH.64 URZ, [UR8+0x38], UR6 ;  /* 0x00003806083f75b2 */ /* 0x0000220008000100 */
[----:B------:R0:W0:Y:S01]  /*0290*/  SYNCS.EXCH.64 URZ, [UR8+0x18], UR4 ;  /* 0x00001804083f75b2 */ /* 0x0000220008000100 */
[----:B------:R0:W0:Y:S01]  /*02a0*/  SYNCS.EXCH.64 URZ, [UR8+0x40], UR6 ;  /* 0x00004006083f75b2 */ /* 0x0000220008000100 */
[----:B------:R0:W0:Y:S01]  /*02b0*/  SYNCS.EXCH.64 URZ, [UR8+0x20], UR4 ;  /* 0x00002004083f75b2 */ /* 0x0000220008000100 */
[----:B------:R0:W0:Y:S01]  /*02c0*/  SYNCS.EXCH.64 URZ, [UR8+0x48], UR6 ;  /* 0x00004806083f75b2 */ /* 0x0000220008000100 */
[----:B------:R-:W-:Y:S01]  /*02d0*/  NOP ;  /* 0x0000000000007918 */ /* 0x000fe20000000000 */
.L_x_2:
[----:B------:R-:W5:Y:S01]  /*02e0*/  SHFL.IDX PT, R0, R0, RZ, 0x1f ;  /* 0x00001fff00007589 */ /* 0x000f6200000e0000 */
[----:B------:R-:W-:Y:S01]  /*02f0*/  ELECT P0, URZ, PT ;  /* 0x00000000003f782f */ /* 0x000fe20003800000 */
[----:B------:R-:W1:Y:S01]  /*0300*/  LDC R2, c[0x0][0x65c] ;  /* 0x00019700ff027b82 */ /* 0x000e620000000800 */
[----:B------:R-:W-:Y:S01]  /*0310*/  SHF.R.S32.HI R6, RZ, 0x1f, R5 ;  /* 0x0000001fff067819 */ /* 0x000fe20000011405 */
[----:B------:R-:W2:Y:S01]  /*0320*/  S2R R3, SR_CTAID.Y ;  /* 0x0000000000037919 */ /* 0x000ea20000002600 */
[----:B0-----:R-:W-:Y:S01]  /*0330*/  UMOV UR4, 0x20 ;  /* 0x0000002000047882 */ /* 0x001fe20000000000 */
[----:B------:R-:W-:Y:S01]  /*0340*/  ISETP.NE.AND P2, PT, R8, RZ, PT ;  /* 0x000000ff0800720c */ /* 0x000fe20003f45270 */
[----:B------:R-:W-:Y:S01]  /*0350*/  NOP ;  /* 0x0000000000007918 */ /* 0x000fe20000000000 */
[----:B------:R-:W0:Y:S01]  /*0360*/  S2R R4, SR_CTAID.X ;  /* 0x0000000000047919 */ /* 0x000e220000002500 */
[----:B------:R-:W-:Y:S01]  /*0370*/  LEA.HI R6, R6, R5, RZ, 0x2 ;  /* 0x0000000506067211 */ /* 0x000fe200078f10ff */
[----:B------:R-:W-:Y:S01]  /*0380*/  NOP ;  /* 0x0000000000007918 */ /* 0x000fe20000000000 */
[----:B-----5:R-:W-:-:S02]  /*0390*/  ISETP.NE.OR P0, PT, R0, RZ, !P0 ;  /* 0x000000ff0000720c */ /* 0x020fc40004705670 */
[----:B-1----:R-:W-:-:S04]  /*03a0*/  ISETP.NE.AND P3, PT, R2, 0x1, PT ;  /* 0x000000010200780c */ /* 0x002fc80003f65270 */
[----:B------:R-:W-:Y:S02]  /*03b0*/  P2R R0, PR, RZ, 0x8 ;  /* 0x00000008ff007803 */ /* 0x000fe40000000000 */
[----:B------:R-:W-:-:S05]  /*03c0*/  LOP3.LUT R0, R6, 0xfffffffc, RZ, 0xc0, !PT ;  /* 0xfffffffc06007812 */ /* 0x000fca00078ec0ff */
[----:B------:R-:W-:Y:S01]  /*03d0*/  VOTEU.ALL UP0, P0 ;  /* 0x00000000003f7886 */ /* 0x000fe20000000000 */
[----:B------:R-:W-:Y:S01]  /*03e0*/  IMAD.IADD R0, R5, 0x1, -R0 ;  /* 0x0000000105007824 */ /* 0x000fe200078e0a00 */
[----:B------:R-:W0:Y:S01]  /*03f0*/  @P3 LDC R17, c[0x0][0x10] ;  /* 0x00000400ff113b82 */ /* 0x000e220000000800 */
[----:B------:R-:W-:Y:S01]  /*0400*/  VOTEU.ALL UP1, P0 ;  /* 0x00000000003f7886 */ /* 0x000fe20000020000 */
[----:B--2---:R-:W-:Y:S01]  /*0410*/  @P3 IMAD.MOV.U32 R6, RZ, RZ, R3 ;  /* 0x000000ffff063224 */ /* 0x004fe200078e0003 */
[----:B------:R-:W-:Y:S01]  /*0420*/  @!UP0 UMOV UR6, 0x400 ;  /* 0x0000040000068882 */ /* 0x000fe20000000000 */
[----:B------:R-:W-:-:S04]  /*0430*/  @!UP0 UIADD3 UR4, -UR4, 0x100000, URZ ;  /* 0x0010000004048890 */ /* 0x000fc8000fffe13f */
[----:B------:R-:W-:Y:S02]  /*0440*/  @!UP0 USHF.L.U32 UR5, UR4, 0xb, URZ ;  /* 0x0000000b04058899 */ /* 0x000fe4000800063f */
[----:B------:R-:W-:Y:S01]  /*0450*/  @!UP0 USHF.L.U32 UR4, UR4, 0x1, URZ ;  /* 0x0000000104048899 */ /* 0x000fe2000800063f */
[----:B------:R-:W-:Y:S02]  /*0460*/  @P3 IMAD.MOV.U32 R7, RZ, RZ, RZ ;  /* 0x000000ffff073224 */ /* 0x000fe400078e00ff */
[----:B------:R-:W-:Y:S01]  /*0470*/  IMAD.MOV.U32 R5, RZ, RZ, RZ ;  /* 0x000000ffff057224 */ /* 0x000fe200078e00ff */
[----:B------:R-:W1:Y:S01]  /*0480*/  @!UP0 S2UR UR7, SR_CgaCtaId ;  /* 0x00000000000789c3 */ /* 0x000e620000008800 */
[----:B------:R-:W-:-:S07]  /*0490*/  @P3 IMAD.MOV.U32 R11, RZ, RZ, RZ ;  /* 0x000000ffff0b3224 */ /* 0x000fce00078e00ff */
[----:B------:R-:W2:Y:S01]  /*04a0*/  @!P3 LDC R9, c[0x0][0xc] ;  /* 0x00000300ff09bb82 */ /* 0x000ea20000000800 */
[----:B0-----:R-:W-:-:S04]  /*04b0*/  @P3 IMAD.WIDE.U32 R16, R4, R17, R6 ;  /* 0x0000001104103225 */ /* 0x001fc800078e0006 */
[----:B------:R-:W-:Y:S01]  /*04c0*/  @P3 IMAD.IADD R17, R17, 0x1, R11 ;  /* 0x0000000111113824 */ /* 0x000fe200078e020b */
[----:B-1----:R-:W-:Y:S01]  /*04d0*/  @!UP0 ULEA UR6, UR7, UR6, 0x18 ;  /* 0x0000000607068291 */ /* 0x002fe2000f8ec03f */
[----:B------:R-:W-:Y:S01]  /*04e0*/  VOTEU.ALL UP0, P0 ;  /* 0x00000000003f7886 */ /* 0x000fe20000000000 */
[----:B------:R-:W-:-:S04]  /*04f0*/  ISETP.NE.AND P0, PT, R0, 0x3, PT ;  /* 0x000000030000780c */ /* 0x000fc80003f05270 */
[----:B------:R-:W-:Y:S01]  /*0500*/  ISETP.EQ.OR P0, PT, R0, RZ, !P0 ;  /* 0x000000ff0000720c */ /* 0x000fe20004702670 */
[----:B--2---:R-:W-:-:S03]  /*0510*/  @!P3 IMAD.WIDE.U32 R6, R9, R3, R4 ;  /* 0x000000030906b225 */ /* 0x004fc600078e0004 */
[C---:B------:R-:W-:Y:S01]  /*0520*/  ISETP.EQ.AND P0, PT, R8.reuse, RZ, P0 ;  /* 0x000000ff0800720c */ /* 0x040fe20000702270 */
[----:B------:R-:W-:Y:S01]  /*0530*/  VIADD R8, R8, 0xffffffff ;  /* 0xffffffff08087836 */ /* 0x000fe20000000000 */
[----:B------:R-:W0:Y:S02]  /*0540*/  FENCE.VIEW.ASYNC.S ;  /* 0x00000000000073c6 */ /* 0x000e240000000000 */
[----:B0-----:R0:W3:Y:S01]  /*0550*/  @!UP0 SYNCS.EXCH.64 URZ, [UR6+0x60], UR4 ;  /* 0x00006004063f85b2 */ /* 0x0010e20008000100 */
[----:B------:R-:W-:Y:S01]  /*0560*/  @!P3 IMAD.MOV.U32 R16, RZ, RZ, R6 ;  /* 0x000000ffff10b224 */ /* 0x000fe200078e0006 */
[----:B------:R-:W-:Y:S01]  /*0570*/  SEL R19, RZ, 0x1, !P0 ;  /* 0x00000001ff137807 */ /* 0x000fe20004000000 */
[----:B------:R-:W-:Y:S01]  /*0580*/  @!P3 IMAD.MOV.U32 R17, RZ, RZ, R7 ;  /* 0x000000ffff11b224 */ /* 0x000fe200078e0007 */
[----:B------:R-:W-:-:S04]  /*0590*/  ISETP.GE.U32.AND P1, PT, R8, 0x2, PT ;  /* 0x000000020800780c */ /* 0x000fc80003f26070 */
[----:B------:R-:W-:Y:S01]  /*05a0*/  SEL R19, R19, 0x2, P1 ;  /* 0x0000000213137807 */ /* 0x000fe20000800000 */
[----:B------:R0:W3:Y:S01]  /*05b0*/  @!UP1 SYNCS.EXCH.64 URZ, [UR6+0x68], UR4 ;  /* 0x00006804063f95b2 */ /* 0x0000e20008000100 */
[----:B------:R-:W-:Y:S01]  /*05c0*/  NOP ;  /* 0x0000000000007918 */ /* 0x000fe20000000000 */
[----:B---34-:R-:W-:Y:S06]  /*05d0*/  BAR.SYNC.DEFER_BLOCKING 0x0 ;  /* 0x0000000000007b1d */ /* 0x018fec0000010000 */
[----:B------:R-:W-:Y:S05]  /*05e0*/  @!P2 BRA `(.L_x_3) ;  /* 0x0000004400e8a947 */ /* 0x000fea0003800000 */
[----:B------:R-:W-:-:S13]  /*05f0*/  ISETP.GT.U32.AND P0, PT, R8, 0x1, PT ;  /* 0x000000010800780c */ /* 0x000fda0003f04070 */
[----:B0-----:R-:W-:Y:S05]  /*0600*/  @P0 EXIT ;  /* 0x000000000000094d */ /* 0x001fea0003800000 */
[----:B------:R-:W-:Y:S01]  /*0610*/  ULDC.64 UR4, c[0x0][0x650] ;  /* 0x0001940000047ab9 */ /* 0x000fe20000000a00 */
[----:B------:R-:W-:Y:S01]  /*0620*/  PRMT R0, RZ, 0x7610, R0 ;  /* 0x00007610ff007816 */ /* 0x000fe20000000000 */
[----:B------:R-:W-:Y:S01]  /*0630*/  IMAD.MOV.U32 R50, RZ, RZ, -0x1 ;  /* 0xffffffffff327424 */ /* 0x000fe200078e00ff */
[----:B------:R-:W-:Y:S01]  /*0640*/  ISETP.GE.U32.AND P0, PT, R16, UR4, PT ;  /* 0x0000000410007c0c */ /* 0x000fe2000bf06070 */
[----:B------:R-:W-:Y:S02]  /*0650*/  IMAD.MOV.U32 R51, RZ, RZ, -0x1 ;  /* 0xffffffffff337424 */ /* 0x000fe400078e00ff */
[----:B------:R-:W-:Y:S01]  /*0660*/  IMAD.MOV.U32 R49, RZ, RZ, -0x1 ;  /* 0xffffffffff317424 */ /* 0x000fe200078e00ff */
[----:B------:R-:W-:-:S13]  /*0670*/  ISETP.GE.U32.AND.EX P0, PT, R17, UR5, PT, P0 ;  /* 0x0000000511007c0c */ /* 0x000fda000bf06100 */
[----:B------:R-:W-:Y:S05]  /*0680*/  @P0 BRA `(.L_x_4) ;  /* 0x0000000400540947 */ /* 0x000fea0003800000 */
[----:B------:R-:W0:Y:S01]  /*0690*/  LDC.64 R14, c[0x0][0x628] ;  /* 0x00018a00ff0e7b82 */ /* 0x000e220000000a00 */
[----:B------:R-:W-:Y:S02]  /*06a0*/  IMAD.MOV.U32 R6, RZ, RZ, R16 ;  /* 0x000000ffff067224 */ /* 0x000fe400078e0010 */
[----:B------:R-:W-:-:S05]  /*06b0*/  IMAD.MOV.U32 R7, RZ, RZ, R17 ;  /* 0x000000ffff077224 */ /* 0x000fca00078e0011 */
[----:B------:R-:W1:Y:S08]  /*06c0*/  LDC R0, c[0x0][0x630] ;  /* 0x00018c00ff007b82 */ /* 0x000e700000000800 */
[----:B------:R-:W2:Y:S01]  /*06d0*/  LDC.64 R20, c[0x0][0x620] ;  /* 0x00018800ff147b82 */ /* 0x000ea20000000a00 */
[----:B0-----:R-:W-:-:S04]  /*06e0*/  ISETP.NE.U32.AND P0, PT, R14, RZ, PT ;  /* 0x000000ff0e00720c */ /* 0x001fc80003f05070 */
[----:B------:R-:W-:-:S13]  /*06f0*/  ISETP.NE.AND.EX P0, PT, R15, RZ, PT, P0 ;  /* 0x000000ff0f00720c */ /* 0x000fda0003f05300 */
[----:B-12---:R-:W-:Y:S05]  /*0700*/  @!P0 BRA `(.L_x_5) ;  /* 0x0000000000288947 */ /* 0x006fea0003800000 */
[----:B------:R-:W0:Y:S02]  /*0710*/  LDC R11, c[0x0][0x634] ;  /* 0x00018d00ff0b7b82 */ /* 0x000e240000000800 */
[----:B0-----:R-:W-:-:S05]  /*0720*/  IADD3 R11, P0, R16, R11, RZ ;  /* 0x0000000b100b7210 */ /* 0x001fca0007f1e0ff */
[----:B------:R-:W-:-:S04]  /*0730*/  IMAD.X R13, RZ, RZ, R17, P0 ;  /* 0x000000ffff0d7224 */ /* 0x000fc800000e0611 */
[----:B------:R-:W-:-:S04]  /*0740*/  IMAD.WIDE.U32 R6, R13, R14, RZ ;  /* 0x0000000e0d067225 */ /* 0x000fc800078e00ff */
[----:B------:R-:W-:-:S04]  /*0750*/  IMAD.WIDE.U32 R8, P0, R11, R15, R6 ;  /* 0x0000000f0b087225 */ /* 0x000fc80007800006 */
[----:B------:R-:W-:-:S04]  /*0760*/  IMAD.WIDE.U32 R6, R11, R14, RZ ;  /* 0x0000000e0b067225 */ /* 0x000fc800078e00ff */
[----:B------:R-:W-:Y:S01]  /*0770*/  IMAD.X R11, RZ, RZ, RZ, P0 ;  /* 0x000000ffff0b7224 */ /* 0x000fe200000e06ff */
[----:B------:R-:W-:Y:S01]  /*0780*/  IADD3 RZ, P0, R7, R8, RZ ;  /* 0x0000000807ff7210 */ /* 0x000fe20007f1e0ff */
[----:B------:R-:W-:-:S04]  /*0790*/  IMAD.MOV.U32 R10, RZ, RZ, R9 ;  /* 0x000000ffff0a7224 */ /* 0x000fc800078e0009 */
[----:B------:R-:W-:-:S08]  /*07a0*/  IMAD.WIDE.U32.X R6, R13, R15, R10, P0 ;  /* 0x0000000f0d067225 */ /* 0x000fd000000e040a */
.L_x_5:
[-CC-:B------:R-:W-:Y:S01]  /*07b0*/  SHF.R.U64 R49, R6, R0.reuse, R7.reuse ;  /* 0x0000000006317219 */ /* 0x180fe20000001207 */
[----:B------:R-:W0:Y:S01]  /*07c0*/  LDC R10, c[0x0][0x618] ;  /* 0x00018600ff0a7b82 */ /* 0x000e220000000800 */
[----:B------:R-:W-:Y:S01]  /*07d0*/  SHF.R.U32.HI R5, RZ, R0, R7 ;  /* 0x00000000ff057219 */ /* 0x000fe20000011607 */
[----:B------:R-:W-:Y:S01]  /*07e0*/  ULDC UR4, c[0x0][0x150] ;  /* 0x0000540000047ab9 */ /* 0x000fe20000000800 */
[----:B------:R-:W-:Y:S02]  /*07f0*/  IADD3 R9, P0, RZ, -R49, RZ ;  /* 0x80000031ff097210 */ /* 0x000fe40007f1e0ff */
[----:B------:R-:W-:-:S03]  /*0800*/  I2FP.F32.U32 R0, R4 ;  /* 0x0000000400007245 */ /* 0x000fc60000201000 */
[----:B------:R-:W1:Y:S01]  /*0810*/  LDC.64 R28, c[0x0][0x640] ;  /* 0x00019000ff1c7b82 */ /* 0x000e620000000a00 */
[----:B------:R-:W-:Y:S02]  /*0820*/  IMAD.X R11, RZ, RZ, ~R5, P0 ;  /* 0x000000ffff0b7224 */ /* 0x000fe400000e0e05 */
[----:B------:R-:W-:Y:S01]  /*0830*/  FMUL R0, R0, UR4 ;  /* 0x0000000400007c20 */ /* 0x000fe20008400000 */
[----:B------:R-:W-:Y:S01]  /*0840*/  IMAD.WIDE.U32 R6, R9, R20, R16 ;  /* 0x0000001409067225 */ /* 0x000fe200078e0010 */
[----:B------:R-:W-:-:S03]  /*0850*/  ULDC UR4, c[0x0][0x154] ;  /* 0x0000550000047ab9 */ /* 0x000fc60000000800 */
[----:B------:R-:W-:Y:S01]  /*0860*/  IMAD R8, R11, R20, RZ ;  /* 0x000000140b087224 */ /* 0x000fe200078e02ff */
[----:B------:R-:W2:Y:S01]  /*0870*/  LDC R5, c[0x0][0x144] ;  /* 0x00005100ff057b82 */ /* 0x000ea20000000800 */
[----:B------:R-:W3:Y:S02]  /*0880*/  F2I.U32.TRUNC.NTZ R0, R0 ;  /* 0x0000000000007305 */ /* 0x000ee4000020f000 */
[----:B------:R-:W-:-:S04]  /*0890*/  IMAD R9, R9, R21, R8 ;  /* 0x0000001509097224 */ /* 0x000fc800078e0208 */
[----:B------:R-:W-:Y:S01]  /*08a0*/  IMAD.IADD R7, R7, 0x1, R9 ;  /* 0x0000000107077824 */ /* 0x000fe200078e0209 */
[----:B------:R-:W4:Y:S01]  /*08b0*/  LDC R12, c[0x0][0x608] ;  /* 0x00018200ff0c7b82 */ /* 0x000f220000000800 */
[----:B------:R-:W-:-:S03]  /*08c0*/  IMAD.MOV.U32 R9, RZ, RZ, -0x1 ;  /* 0xffffffffff097424 */ /* 0x000fc600078e00ff */
[-CC-:B0-----:R-:W-:Y:S02]  /*08d0*/  SHF.R.U64 R20, R6, R10.reuse, R7.reuse ;  /* 0x0000000a06147219 */ /* 0x181fe40000001207 */
[----:B------:R-:W-:Y:S02]  /*08e0*/  I2FP.F32.U32 R6, R3 ;  /* 0x0000000300067245 */ /* 0x000fe40000201000 */
[----:B------:R-:W0:Y:S01]  /*08f0*/  LDC R26, c[0x0][0x658] ;  /* 0x00019600ff1a7b82 */ /* 0x000e220000000800 */
[----:B-1----:R-:W-:Y:S01]  /*0900*/  ISETP.NE.U32.AND P0, PT, R28, RZ, PT ;  /* 0x000000ff1c00720c */ /* 0x002fe20003f05070 */
[----:B---3--:R-:W-:Y:S01]  /*0910*/  IMAD.MOV R8, RZ, RZ, -R0 ;  /* 0x000000ffff087224 */ /* 0x008fe200078e0a00 */
[----:B------:R-:W-:Y:S01]  /*0920*/  SHF.R.U32.HI R7, RZ, R10, R7 ;  /* 0x0000000aff077219 */ /* 0x000fe20000011607 */
[----:B------:R-:W-:Y:S01]  /*0930*/  FMUL R6, R6, UR4 ;  /* 0x0000000406067c20 */ /* 0x000fe20008400000 */
[----:B------:R-:W-:-:S03]  /*0940*/  ISETP.NE.AND.EX P0, PT, R29, RZ, PT, P0 ;  /* 0x000000ff1d00720c */ /* 0x000fc60003f05300 */
[----:B------:R-:W1:Y:S01]  /*0950*/  LDC R14, c[0x0][0x148] ;  /* 0x00005200ff0e7b82 */ /* 0x000e620000000800 */
[----:B--2---:R-:W-:-:S07]  /*0960*/  IMAD R0, R5, R8, R4 ;  /* 0x0000000805007224 */ /* 0x004fce00078e0204 */
[----:B------:R-:W2:Y:S01]  /*0970*/  LDC R24, c[0x0][0x600] ;  /* 0x00018000ff187b82 */ /* 0x000ea20000000800 */
[-CC-:B----4-:R-:W-:Y:S02]  /*0980*/  SHF.R.U64 R30, R20, R12.reuse, R7.reuse ;  /* 0x0000000c141e7219 */ /* 0x190fe40000001207 */
[----:B------:R-:W-:Y:S01]  /*0990*/  SHF.R.U32.HI R5, RZ, R12, R7 ;  /* 0x0000000cff057219 */ /* 0x000fe20000011607 */
[----:B------:R-:W-:Y:S01]  /*09a0*/  IMAD.MOV.U32 R7, RZ, RZ, 0x1 ;  /* 0x00000001ff077424 */ /* 0x000fe200078e00ff */
[----:B------:R3:W4:Y:S03]  /*09b0*/  F2I.U32.TRUNC.NTZ R12, R6 ;  /* 0x00000006000c7305 */ /* 0x000726000020f000 */
[----:B------:R-:W1:Y:S01]  /*09c0*/  LDC R15, c[0x0][0x648] ;  /* 0x00019200ff0f7b82 */ /* 0x000e620000000800 */
[-C--:B0-----:R-:W-:Y:S02]  /*09d0*/  SHF.L.U32 R4, R9, R26.reuse, RZ ;  /* 0x0000001a09047219 */ /* 0x081fe400000006ff */
[----:B------:R-:W-:-:S02]  /*09e0*/  SHF.R.U64 R32, R30, R26, R5 ;  /* 0x0000001a1e207219 */ /* 0x000fc40000001205 */
[----:B------:R-:W-:Y:S02]  /*09f0*/  LOP3.LUT R11, RZ, R4, RZ, 0x33, !PT ;  /* 0x00000004ff0b7212 */ /* 0x000fe400078e33ff */
[-C--:B------:R-:W-:Y:S01]  /*0a00*/  SHF.R.U32.HI R5, RZ, R26.reuse, R5 ;  /* 0x0000001aff057219 */ /* 0x080fe20000011605 */
[----:B------:R-:W0:Y:S01]  /*0a10*/  LDC R21, c[0x0][0x638] ;  /* 0x00018e00ff157b82 */ /* 0x000e220000000800 */
[----:B------:R-:W-:Y:S01]  /*0a20*/  SHF.L.U32 R10, R7, R26, RZ ;  /* 0x0000001a070a7219 */ /* 0x000fe200000006ff */
[----:B------:R-:W-:-:S06]  /*0a30*/  IMAD.MOV.U32 R4, RZ, RZ, R32 ;  /* 0x000000ffff047224 */ /* 0x000fcc00078e0020 */
[----:B------:R-:W0:Y:S01]  /*0a40*/  LDC R50, c[0x0][0x610] ;  /* 0x00018400ff327b82 */ /* 0x000e220000000800 */
[----:B---34-:R-:W-:Y:S05]  /*0a50*/  @!P0 BRA `(.L_x_6) ;  /* 0x0000000000288947 */ /* 0x018fea0003800000 */
[----:B------:R-:W3:Y:S02]  /*0a60*/  LDC R9, c[0x0][0x64c] ;  /* 0x00019300ff097b82 */ /* 0x000ee40000000800 */
[----:B---3--:R-:W-:-:S05]  /*0a70*/  IADD3 R9, P0, R32, R9, RZ ;  /* 0x0000000920097210 */ /* 0x008fca0007f1e0ff */
        /* <DEDUP_REMOVED lines=8> */
.L_x_6:
[----:B-1----:R-:W-:Y:S01]  /*0b00*/  SHF.R.U64 R4, R4, R15, R5 ;  /* 0x0000000f04047219 */ /* 0x002fe20000001205 */
[----:B--2---:R-:W-:Y:S01]  /*0b10*/  VIADD R5, R24, 0xffffffff ;  /* 0xffffffff18057836 */ /* 0x004fe20000000000 */
[----:B------:R-:W-:Y:S01]  /*0b20*/  LOP3.LUT R11, R30, R11, RZ, 0xc0, !PT ;  /* 0x0000000b1e0b7212 */ /* 0x000fe200078ec0ff */
[----:B------:R-:W-:Y:S02]  /*0b30*/  IMAD.MOV R12, RZ, RZ, -R12 ;  /* 0x000000ffff0c7224 */ /* 0x000fe400078e0a0c */
[----:B------:R-:W-:Y:S01]  /*0b40*/  IMAD.MOV R6, RZ, RZ, -R4 ;  /* 0x000000ffff067224 */ /* 0x000fe200078e0a04 */
[----:B------:R-:W-:Y:S01]  /*0b50*/  LOP3.LUT R5, R20, R5, RZ, 0xc0, !PT ;  /* 0x0000000514057212 */ /* 0x000fe200078ec0ff */
[----:B------:R-:W-:Y:S02]  /*0b60*/  @P3 IMAD R0, R14, R12, R3 ;  /* 0x0000000c0e003224 */ /* 0x000fe400078e0203 */
[----:B------:R-:W-:Y:S02]  /*0b70*/  IMAD R11, R10, R4, R11 ;  /* 0x000000040a0b7224 */ /* 0x000fe400078e020b */
[----:B0-----:R-:W-:-:S02]  /*0b80*/  IMAD R3, R6, R21, R32 ;  /* 0x0000001506037224 */ /* 0x001fc400078e0220 */
[----:B------:R-:W-:Y:S02]  /*0b90*/  IMAD R50, R11, R50, R0 ;  /* 0x000000320b327224 */ /* 0x000fe400078e0200 */
[----:B------:R-:W-:Y:S02]  /*0ba0*/  IMAD R3, R3, R24, R5 ;  /* 0x0000001803037224 */ /* 0x000fe400078e0205 */
[----:B------:R-:W-:-:S03]  /*0bb0*/  IMAD.MOV.U32 R0, RZ, RZ, 0x1 ;  /* 0x00000001ff007424 */ /* 0x000fc600078e00ff */
[----:B------:R-:W-:Y:S02]  /*0bc0*/  SEL R51, R3, R50, !P3 ;  /* 0x0000003203337207 */ /* 0x000fe40005800000 */
[----:B------:R-:W-:-:S07]  /*0bd0*/  SEL R50, R50, R3, !P3 ;  /* 0x0000000332327207 */ /* 0x000fce0005800000 */
.L_x_4:
[----:B------:R-:W-:-:S08]  /*0be0*/  NOP ;  /* 0x0000000000007918 */ /* 0x000fd00000000000 */
[----:B------:R-:W0:Y:S02]  /*0bf0*/  USETMAXREG.TRY_ALLOC.CTAPOOL UP0, 0xe8 ;  /* 0x000000e8000079c8 */ /* 0x000e240008000600 */
[----:B0-----:R-:W-:-:S13]  /*0c00*/  PLOP3.LUT P0, PT, PT, PT, UP0, 0x80, 0x0 ;  /* 0x000000000000781c */ /* 0x001fda0003f0f008 */
[----:B------:R-:W-:Y:S05]  /*0c10*/  @!P0 BRA `(.L_x_4) ;  /* 0xfffffffc00f08947 */ /* 0x000fea000383ffff */
[----:B------:R-:W-:Y:S01]  /*0c20*/  ULDC.64 UR4, c[0x0][0x598] ;  /* 0x0001660000047ab9 */ /* 0x000fe20000000a00 */
[----:B------:R-:W-:Y:S01]  /*0c30*/  ULDC.64 UR36, c[0x0][0x208] ;  /* 0x0000820000247ab9 */ /* 0x000fe20000000a00 */
[----:B------:R-:W-:-:S04]  /*0c40*/  ISETP.NE.U32.AND P0, PT, RZ, UR4, PT ;  /* 0x00000004ff007c0c */ /* 0x000fc8000bf05070 */
[----:B------:R-:W-:-:S13]  /*0c50*/  ISETP.NE.AND.EX P0, PT, RZ, UR5, PT, P0 ;  /* 0x00000005ff007c0c */ /* 0x000fda000bf05300 */
[----:B------:R-:W-:Y:S05]  /*0c60*/  @!P0 BRA `(.L_x_7) ;  /* 0x00000000001c8947 */ /* 0x000fea0003800000 */
[----:B------:R-:W0:Y:S02]  /*0c70*/  LDC.64 R4, c[0x0][0x598] ;  /* 0x00016600ff047b82 */ /* 0x000e240000000a00 */
[----:B0-----:R-:W2:Y:S02]  /*0c80*/  LDG.E.64 R4, desc[UR36][R4.64] ;  /* 0x0000002404047981 */ /* 0x001ea4000c1e1b00 */
[----:B--2---:R-:W-:-:S04]  /*0c90*/  ISETP.NE.U32.AND P0, PT, R4, RZ, PT ;  /* 0x000000ff0400720c */ /* 0x004fc80003f05070 */
[----:B------:R-:W-:-:S13]  /*0ca0*/  ISETP.NE.AND.EX P0, PT, R5, RZ, PT, P0 ;  /* 0x000000ff0500720c */ /* 0x000fda0003f05300 */
[----:B------:R-:W-:Y:S05]  /*0cb0*/  @!P0 BRA `(.L_x_7) ;  /* 0x0000000000088947 */ /* 0x000fea0003800000 */
[----:B------:R0:W5:Y:S01]  /*0cc0*/  LD.E R23, desc[UR36][R4.64] ;  /* 0x0000002404177980 */ /* 0x000162000c101900 */
[----:B------:R-:W-:Y:S05]  /*0cd0*/  BRA `(.L_x_8) ;  /* 0x0000000000247947 */ /* 0x000fea0003800000 */
.L_x_7:
[----:B------:R-:W-:Y:S02]  /*0ce0*/  ULDC.64 UR4, c[0x0][0x588] ;  /* 0x0001620000047ab9 */ /* 0x000fe40000000a00 */
[----:B------:R-:W-:-:S04]  /*0cf0*/  ISETP.NE.U32.AND P0, PT, RZ, UR4, PT ;  /* 0x00000004ff007c0c */ /* 0x000fc8000bf05070 */
[----:B------:R-:W-:-:S13]  /*0d00*/  ISETP.NE.AND.EX P0, PT, RZ, UR5, PT, P0 ;  /* 0x00000005ff007c0c */ /* 0x000fda000bf05300 */
[----:B------:R-:W-:Y:S05]  /*0d10*/  @!P0 BRA `(.L_x_9) ;  /* 0x00000000000c8947 */ /* 0x000fea0003800000 */
[----:B------:R-:W0:Y:S02]  /*0d20*/  LDC.64 R4, c[0x0][0x588] ;  /* 0x00016200ff047b82 */ /* 0x000e240000000a00 */
[----:B0-----:R1:W5:Y:S01]  /*0d30*/  LDG.E R23, desc[UR36][R4.64] ;  /* 0x0000002404177981 */ /* 0x001362000c1e1900 */
[----:B------:R-:W-:Y:S05]  /*0d40*/  BRA `(.L_x_8) ;  /* 0x0000000000087947 */ /* 0x000fea0003800000 */
.L_x_9:
[----:B------:R-:W-:Y:S02]  /*0d50*/  ULDC UR4, c[0x0][0x580] ;  /* 0x0001600000047ab9 */ /* 0x000fe40000000800 */
[----:B------:R-:W-:-:S07]  /*0d60*/  IMAD.U32 R23, RZ, RZ, UR4 ;  /* 0x00000004ff177e24 */ /* 0x000fce000f8e00ff */
.L_x_8:
[----:B------:R-:W-:Y:S02]  /*0d70*/  ULDC.64 UR4, c[0x0][0x5a0] ;  /* 0x0001680000047ab9 */ /* 0x000fe40000000a00 */
[----:B------:R-:W-:-:S04]  /*0d80*/  ISETP.NE.U32.AND P0, PT, RZ, UR4, PT ;  /* 0x00000004ff007c0c */ /* 0x000fc8000bf05070 */
[----:B------:R-:W-:-:S13]  /*0d90*/  ISETP.NE.AND.EX P0, PT, RZ, UR5, PT, P0 ;  /* 0x00000005ff007c0c */ /* 0x000fda000bf05300 */
[----:B------:R-:W-:Y:S05]  /*0da0*/  @!P0 BRA `(.L_x_10) ;  /* 0x00000000001c8947 */ /* 0x000fea0003800000 */
[----:B01----:R-:W0:Y:S02]  /*0db0*/  LDC.64 R4, c[0x0][0x5a0] ;  /* 0x00016800ff047b82 */ /* 0x003e240000000a00 */
[----:B0-----:R-:W2:Y:S02]  /*0dc0*/  LDG.E.64 R4, desc[UR36][R4.64] ;  /* 0x0000002404047981 */ /* 0x001ea4000c1e1b00 */
[----:B--2---:R-:W-:-:S04]  /*0dd0*/  ISETP.NE.U32.AND P0, PT, R4, RZ, PT ;  /* 0x000000ff0400720c */ /* 0x004fc80003f05070 */
[----:B------:R-:W-:-:S13]  /*0de0*/  ISETP.NE.AND.EX P0, PT, R5, RZ, PT, P0 ;  /* 0x000000ff0500720c */ /* 0x000fda0003f05300 */
[----:B------:R-:W-:Y:S05]  /*0df0*/  @!P0 BRA `(.L_x_10) ;  /* 0x0000000000088947 */ /* 0x000fea0003800000 */
[----:B------:R0:W5:Y:S01]  /*0e00*/  LD.E R48, desc[UR36][R4.64] ;  /* 0x0000002404307980 */ /* 0x000162000c101900 */
[----:B------:R-:W-:Y:S05]  /*0e10*/  BRA `(.L_x_11) ;  /* 0x0000000000247947 */ /* 0x000fea0003800000 */
.L_x_10:
[----:B------:R-:W-:Y:S02]  /*0e20*/  ULDC.64 UR4, c[0x0][0x590] ;  /* 0x0001640000047ab9 */ /* 0x000fe40000000a00 */
[----:B------:R-:W-:-:S04]  /*0e30*/  ISETP.NE.U32.AND P0, PT, RZ, UR4, PT ;  /* 0x00000004ff007c0c */ /* 0x000fc8000bf05070 */
[----:B------:R-:W-:-:S13]  /*0e40*/  ISETP.NE.AND.EX P0, PT, RZ, UR5, PT, P0 ;  /* 0x00000005ff007c0c */ /* 0x000fda000bf05300 */
[----:B------:R-:W-:Y:S05]  /*0e50*/  @!P0 BRA `(.L_x_12) ;  /* 0x00000000000c8947 */ /* 0x000fea0003800000 */
[----:B01----:R-:W0:Y:S02]  /*0e60*/  LDC.64 R4, c[0x0][0x590] ;  /* 0x00016400ff047b82 */ /* 0x003e240000000a00 */
[----:B0-----:R1:W5:Y:S01]  /*0e70*/  LDG.E R48, desc[UR36][R4.64] ;  /* 0x0000002404307981 */ /* 0x001362000c1e1900 */
[----:B------:R-:W-:Y:S05]  /*0e80*/  BRA `(.L_x_11) ;  /* 0x0000000000087947 */ /* 0x000fea0003800000 */
.L_x_12:
[----:B------:R-:W-:Y:S02]  /*0e90*/  ULDC UR4, c[0x0][0x584] ;  /* 0x0001610000047ab9 */ /* 0x000fe40000000800 */
[----:B------:R-:W-:-:S07]  /*0ea0*/  IMAD.U32 R48, RZ, RZ, UR4 ;  /* 0x00000004ff307e24 */ /* 0x000fce000f8e00ff */
.L_x_11:
[----:B------:R-:W-:-:S13]  /*0eb0*/  LOP3.LUT P0, RZ, R0, 0xff, RZ, 0xc0, !PT ;  /* 0x000000ff00ff7812 */ /* 0x000fda000780c0ff */
[----:B------:R-:W-:Y:S05]  /*0ec0*/  @!P0 EXIT ;  /* 0x000000000000894d */ /* 0x000fea0003800000 */
[----:B------:R-:W-:Y:S01]  /*0ed0*/  ULDC UR4, c[0x0][0x28c] ;  /* 0x0000a30000047ab9 */ /* 0x000fe20000000800 */
[----:B------:R-:W-:Y:S01]  /*0ee0*/  LOP3.LUT R54, R19, 0x1, RZ, 0xfc, !PT ;  /* 0x0000000113367812 */ /* 0x000fe200078efcff */
[----:B------:R-:W-:Y:S01]  /*0ef0*/  UIADD3 UR4, UR4, 0x7f, URZ ;  /* 0x0000007f04047890 */ /* 0x000fe2000fffe03f */
[----:B------:R-:W-:Y:S01]  /*0f00*/  UMOV UR38, URZ ;  /* 0x0000003f00267c82 */ /* 0x000fe20008000000 */
[----:B------:R-:W-:Y:S02]  /*0f10*/  UMOV UR39, URZ ;  /* 0x0000003f00277c82 */ /* 0x000fe40008000000 */
[----:B------:R-:W-:-:S04]  /*0f20*/  USHF.R.S32.HI UR5, URZ, 0x1f, UR4 ;  /* 0x0000001f3f057899 */ /* 0x000fc80008011404 */
[----:B------:R-:W-:-:S04]  /*0f30*/  ULEA.HI UR5, UR5, UR4, URZ, 0x7 ;  /* 0x0000000405057291 */ /* 0x000fc8000f8f383f */
[----:B------:R-:W-:-:S12]  /*0f40*/  USHF.R.S32.HI UR40, URZ, 0x7, UR5 ;  /* 0x000000073f287899 */ /* 0x000fd80008011405 */
.L_x_78:
[----:B------:R-:W-:Y:S01]  /*0f50*/  LOP3.LUT R0, R18, 0x80, RZ, 0xc0, !PT ;  /* 0x0000008012007812 */ /* 0x000fe200078ec0ff */
[----:B--2---:R-:W2:Y:S01]  /*0f60*/  S2UR UR7, SR_CgaCtaId ;  /* 0x00000000000779c3 */ /* 0x004ea20000008800 */
[----:B------:R-:W-:Y:S02]  /*0f70*/  UMOV UR6, 0x400 ;  /* 0x0000040000067882 */ /* 0x000fe40000000000 */
[----:B------:R-:W-:-:S06]  /*0f80*/  SHF.R.U32.HI R0, RZ, 0x7, R0 ;  /* 0x00000007ff007819 */ /* 0x000fcc0000011600 */
[----:B---3--:R-:W3:Y:S01]  /*0f90*/  SHFL.IDX PT, R0, R0, RZ, 0x1f ;  /* 0x00001fff00007589 */ /* 0x008ee200000e0000 */
[----:B--2---:R-:W-:Y:S01]  /*0fa0*/  ULEA UR42, UR7, UR6, 0x18 ;  /* 0x00000006072a7291 */ /* 0x004fe2000f8ec03f */
[----:B---3--:R-:W-:-:S13]  /*0fb0*/  R2UR UR4, R0 ;  /* 0x00000000000472ca */ /* 0x008fda00000e0000 */
[----:B------:R-:W-:-:S04]  /*0fc0*/  ULEA.HI UR5, UR4, UR4, URZ, 0x1 ;  /* 0x0000000404057291 */ /* 0x000fc8000f8f083f */
[----:B------:R-:W-:-:S04]  /*0fd0*/  ULOP3.LUT UR5, UR5, 0x7fffe, URZ, 0xc0, !UPT ;  /* 0x0007fffe05057892 */ /* 0x000fc8000f8ec03f */
[----:B------:R-:W-:-:S03]  /*0fe0*/  UIADD3 UR5, UR4, -UR5, URZ ;  /* 0x8000000504057290 */ /* 0x000fc6000fffe03f */
[----:B------:R-:W-:Y:S01]  /*0ff0*/  ULDC UR4, c[0x0][0x28c] ;  /* 0x0000a30000047ab9 */ /* 0x000fe20000000800 */
[----:B------:R-:W-:Y:S01]  /*1000*/  ULEA UR5, UR5, UR42, 0xd ;  /* 0x0000002a05057291 */ /* 0x000fe2000f8e683f */
[----:B------:R-:W-:-:S03]  /*1010*/  ISETP.LT.AND P0, PT, RZ, UR4, PT ;  /* 0x00000004ff007c0c */ /* 0x000fc6000bf01270 */
[----:B------:R-:W-:-:S04]  /*1020*/  UIADD3 UR5, UR5, 0x100, URZ ;  /* 0x0000010005057890 */ /* 0x000fc8000fffe03f */
[----:B------:R-:W-:-:S04]  /*1030*/  USHF.R.U32.HI UR5, URZ, 0x4, UR5 ;  /* 0x000000043f057899 */ /* 0x000fc80008011605 */
[----:B------:R-:W-:Y:S02]  /*1040*/  ULOP3.LUT UR41, UR5, 0x3fff, URZ, 0xc0, !UPT ;  /* 0x00003fff05297892 */ /* 0x000fe4000f8ec03f */
[----:B0---45:R-:W-:Y:S10]  /*1050*/  @P0 BRA `(.L_x_13) ;  /* 0x0000000000400947 */ /* 0x031ff40003800000 */
[----:B------:R-:W-:Y:S01]  /*1060*/  MOV R0, 0x0 ;  /* 0x0000000000007802 */ /* 0x000fe20000000f00 */
[----:B------:R-:W-:Y:S01]  /*1070*/  ULDC.64 UR4, c[0x4][0x68] ;  /* 0x01001a0000047ab9 */ /* 0x000fe20000000a00 */
[----:B------:R-:W-:Y:S01]  /*1080*/  ULDC.64 UR6, c[0x4][0x8] ;  /* 0x0100020000067ab9 */ /* 0x000fe20000000a00 */
[----:B01----:R-:W-:Y:S01]  /*1090*/  IMAD.U32 R4, RZ, RZ, UR4 ;  /* 0x00000004ff047e24 */ /* 0x003fe2000f8e00ff */
[----:B------:R0:W1:Y:S01]  /*10a0*/  LDC.64 R14, c[0x4][R0] ;  /* 0x01000000000e7b82 */ /* 0x0000620000000a00 */
[----:B------:R-:W-:Y:S01]  /*10b0*/  IMAD.U32 R5, RZ, RZ, UR5 ;  /* 0x00000005ff057e24 */ /* 0x000fe2000f8e00ff */
[----:B------:R-:W-:Y:S01]  /*10c0*/  ULDC.64 UR4, c[0x4][0x70] ;  /* 0x01001c0000047ab9 */ /* 0x000fe20000000a00 */
[----:B------:R-:W-:Y:S02]  /*10d0*/  IMAD.U32 R10, RZ, RZ, UR6 ;  /* 0x00000006ff0a7e24 */ /* 0x000fe4000f8e00ff */
[----:B------:R-:W-:Y:S02]  /*10e0*/  IMAD.U32 R6, RZ, RZ, UR4 ;  /* 0x00000004ff067e24 */ /* 0x000fe4000f8e00ff */
[----:B------:R-:W-:-:S02]  /*10f0*/  IMAD.U32 R7, RZ, RZ, UR5 ;  /* 0x00000005ff077e24 */ /* 0x000fc4000f8e00ff */
[----:B------:R-:W-:Y:S02]  /*1100*/  IMAD.U32 R11, RZ, RZ, UR7 ;  /* 0x00000007ff0b7e24 */ /* 0x000fe4000f8e00ff */
[----:B------:R-:W-:Y:S02]  /*1110*/  IMAD.MOV.U32 R8, RZ, RZ, 0x1e1 ;  /* 0x000001e1ff087424 */ /* 0x000fe400078e00ff */
[----:B------:R-:W-:Y:S02]  /*1120*/  IMAD.MOV.U32 R12, RZ, RZ, 0x1 ;  /* 0x00000001ff0c7424 */ /* 0x000fe400078e00ff */
[----:B0-----:R-:W-:-:S07]  /*1130*/  IMAD.MOV.U32 R13, RZ, RZ, RZ ;  /* 0x000000ffff0d7224 */ /* 0x001fce00078e00ff */
[----:B------:R-:W-:-:S07]  /*1140*/  LEPC R20, `(.L_x_13) ;  /* 0x000000001014794e */ /* 0x000fce0000000000 */
[----:B-1---5:R-:W-:Y:S05]  /*1150*/  CALL.ABS.NOINC R14 ;  /* 0x000000000e007343 */ /* 0x022fea0003c00000 */
.L_x_13:
[----:B------:R-:W-:-:S13]  /*1160*/  ISETP.NE.AND P0, PT, R54, 0x3, PT ;  /* 0x000000033600780c */ /* 0x000fda0003f05270 */
[----:B------:R-:W-:Y:S05]  /*1170*/  @!P0 BRA `(.L_x_14) ;  /* 0x0000000000048947 */ /* 0x000fea0003800000 */
[----:B------:R-:W-:Y:S01]  /*1180*/  BPT.TRAP 0x1 ;  /* 0x000000040000795c */ /* 0x000fe20000300000 */
.L_x_14:
[----:B------:R-:W-:Y:S02]  /*1190*/  IMAD.U32 R3, RZ, RZ, UR39 ;  /* 0x00000027ff037e24 */ /* 0x000fe4000f8e00ff */
[----:B------:R-:W-:-:S03]  /*11a0*/  IMAD.U32 R0, RZ, RZ, UR38 ;  /* 0x00000026ff007e24 */ /* 0x000fc6000f8e00ff */
[----:B------:R-:W-:Y:S02]  /*11b0*/  LEA R3, R3, UR42, 0x3 ;  /* 0x0000002a03037c11 */ /* 0x000fe4000f8e18ff */
[----:B------:R-:W-:-:S04]  /*11c0*/  SHF.L.U32 R0, R0, 0x1f, RZ ;  /* 0x0000001f00007819 */ /* 0x000fc800000006ff */
[----:B------:R2:W3:Y:S01]  /*11d0*/  SYNCS.PHASECHK.TRANS64.TRYWAIT P1, [R3+URZ], R0 ;  /* 0x00000000030075a7 */ /* 0x0004e2000802017f */
[----:B------:R-:W-:Y:S05]  /*11e0*/  @!P0 BRA `(.L_x_15) ;  /* 0x0000000000048947 */ /* 0x000fea0003800000 */
[----:B------:R-:W-:Y:S01]  /*11f0*/  BPT.TRAP 0x1 ;  /* 0x000000040000795c */ /* 0x000fe20000300000 */
.L_x_15:
[----:B---3--:R-:W-:Y:S05]  /*1200*/  @P1 BRA `(.L_x_16) ;  /* 0x0000000000081947 */ /* 0x008fea0003800000 */
[----:B------:R-:W3:Y:S02]  /*1210*/  SYNCS.PHASECHK.TRANS64.TRYWAIT P1, [R3+URZ], R0 ;  /* 0x00000000030075a7 */ /* 0x000ee4000802017f */
[----:B---3--:R-:W-:Y:S05]  /*1220*/  @!P1 BRA `(.L_x_17) ;  /* 0x0000005000b89947 */ /* 0x008fea0003800000 */
.L_x_16:
[----:B------:R-:W-:-:S04]  /*1230*/  UISETP.LT.AND UP0, UPT, UR40, 0x1, UPT ;  /* 0x000000012800788c */ /* 0x000fc8000bf01270 */
[----:B------:R-:W-:-:S04]  /*1240*/  USEL UR4, UR40, 0x1, UP0 ;  /* 0x0000000128047887 */ /* 0x000fc80008000000 */
[----:B------:R-:W-:-:S06]  /*1250*/  UIADD3 UR4, UR40, -UR4, URZ ;  /* 0x8000000428047290 */ /* 0x000fcc000fffe03f */
[----:B--23--:R-:W-:Y:S01]  /*1260*/  IMAD.U32 R0, RZ, RZ, UR4 ;  /* 0x00000004ff007e24 */ /* 0x00cfe2000f8e00ff */
[----:B------:R-:W-:Y:S05]  /*1270*/  WARPSYNC.ALL ;  /* 0x0000000000007948 */ /* 0x000fea0003800000 */
[----:B------:R-:W-:Y:S01]  /*1280*/  ISETP.GE.AND P1, PT, R0, 0x1, PT ;  /* 0x000000010000780c */ /* 0x000fe20003f26270 */
[----:B------:R-:W-:Y:S01]  /*1290*/  UIADD3 UR4, UR42, 0x28100, URZ ;  /* 0x000281002a047890 */ /* 0x000fe2000fffe03f */
[----:B------:R-:W-:Y:S01]  /*12a0*/  WARPGROUP.ARRIVE ;  /* 0x00000000000079c5 */ /* 0x000fe20000000000 */
[----:B------:R-:W-:Y:S01]  /*12b0*/  UMOV UR9, 0x40000040 ;  /* 0x4000004000097882 */ /* 0x000fe20000000000 */
[----:B------:R-:W-:Y:S01]  /*12c0*/  UMOV UR11, 0x40000040 ;  /* 0x40000040000b7882 */ /* 0x000fe20000000000 */
[----:B------:R-:W-:Y:S01]  /*12d0*/  USHF.R.U32.HI UR4, URZ, 0x4, UR4 ;  /* 0x000000043f047899 */ /* 0x000fe20008011604 */
[----:B------:R-:W-:Y:S01]  /*12e0*/  UMOV UR13, UR9 ;  /* 0x00000009000d7c82 */ /* 0x000fe20008000000 */
[----:B------:R-:W-:-:S02]  /*12f0*/  UMOV UR15, 0x40000040 ;  /* 0x40000040000f7882 */ /* 0x000fc40000000000 */
[----:B------:R-:W-:Y:S02]  /*1300*/  ULOP3.LUT UR5, UR4, 0x3fff, URZ, 0xc0, !UPT ;  /* 0x00003fff04057892 */ /* 0x000fe4000f8ec03f */
[----:B------:R-:W-:Y:S02]  /*1310*/  ULOP3.LUT UR4, UR41, 0x10000, URZ, 0xfc, !UPT ;  /* 0x0001000029047892 */ /* 0x000fe4000f8efc3f */
[----:B------:R-:W-:Y:S02]  /*1320*/  ULOP3.LUT UR5, UR5, 0x10000, URZ, 0xfc, !UPT ;  /* 0x0001000005057892 */ /* 0x000fe4000f8efc3f */
[----:B------:R-:W-:Y:S02]  /*1330*/  ULEA UR8, UR39, UR4, 0xb ;  /* 0x0000000427087291 */ /* 0x000fe4000f8e583f */
[----:B------:R-:W-:-:S04]  /*1340*/  UIMAD UR6, UR39, 0x300, UR5 ;  /* 0x00000300270678a4 */ /* 0x000fc8000f8e0205 */
[----:B------:R-:W-:Y:S01]  /*1350*/  UIADD3 UR14, UR6, 0x80, URZ ;  /* 0x00000080060e7890 */ /* 0x000fe2000fffe03f */
[----:B------:R-:W-:Y:S02]  /*1360*/  UMOV UR12, UR8 ;  /* 0x00000008000c7c82 */ /* 0x000fe40008000000 */
[----:B------:R-:W-:Y:S01]  /*1370*/  UMOV UR10, UR6 ;  /* 0x00000006000a7c82 */ /* 0x000fe20008000000 */
[----:B------:R-:W-:Y:S01]  /*1380*/  UIADD3 UR7, UR6, 0x100, URZ ;  /* 0x0000010006077890 */ /* 0x000fe2000fffe03f */
[----:B------:R-:W-:Y:S01]  /*1390*/  HGMMA.64x16x16.F32 R40, gdesc[UR8], RZ, !UPT, gsb0 ;  /* 0x00200000082879f0 */ /* 0x000fe2000c0008ff */
[----:B------:R-:W-:Y:S01]  /*13a0*/  UIADD3 UR10, UR6, 0x186, URZ ;  /* 0x00000186060a7890 */ /* 0x000fe2000fffe03f */
[----:B------:R-:W-:Y:S01]  /*13b0*/  UMOV UR11, 0x40000040 ;  /* 0x40000040000b7882 */ /* 0x000fe20000000000 */
[----:B------:R-:W-:Y:S02]  /*13c0*/  WARPGROUP.DEPBAR.LE gsb0, 0x0 ;  /* 0x00008000000079c5 */ /* 0x000fe40000010000 */
[----:B------:R-:W-:-:S06]  /*13d0*/  WARPGROUP.ARRIVE ;  /* 0x00000000000079c5 */ /* 0x000fcc0000000000 */
[----:B------:R-:W-:Y:S01]  /*13e0*/  HGMMA.64x16x16.F32 R32, gdesc[UR12], RZ, !UPT, gsb0 ;  /* 0x002000000c2079f0 */ /* 0x000fe2000c0008ff */
[----:B------:R-:W-:Y:S01]  /*13f0*/  UMOV UR12, UR8 ;  /* 0x00000008000c7c82 */ /* 0x000fe20008000000 */
[----:B------:R-:W-:Y:S01]  /*1400*/  UMOV UR13, UR9 ;  /* 0x00000009000d7c82 */ /* 0x000fe20008000000 */
[----:B------:R-:W-:Y:S01]  /*1410*/  UMOV UR14, UR7 ;  /* 0x00000007000e7c82 */ /* 0x000fe20008000000 */
[----:B------:R-:W-:Y:S01]  /*1420*/  UMOV UR15, 0x40000040 ;  /* 0x40000040000f7882 */ /* 0x000fe20000000000 */
[----:B------:R-:W-:Y:S02]  /*1430*/  UIADD3 UR7, UR6, 0x82, URZ ;  /* 0x0000008206077890 */ /* 0x000fe4000fffe03f */
[----:B------:R-:W-:Y:S01]  /*1440*/  UIADD3 UR9, UR6, 0x102, URZ ;  /* 0x0000010206097890 */ /* 0x000fe2000fffe03f */
[----:B------:R-:W-:Y:S02]  /*1450*/  WARPGROUP.DEPBAR.LE gsb0, 0x0 ;  /* 0x00008000000079c5 */ /* 0x000fe40000010000 */
[----:B------:R-:W-:-:S06]  /*1460*/  WARPGROUP.ARRIVE ;  /* 0x00000000000079c5 */ /* 0x000fcc0000000000 */
[----:B------:R-:W-:Y:S01]  /*1470*/  HGMMA.64x16x16.F32 R24, gdesc[UR12], RZ, !UPT, gsb0 ;  /* 0x002000000c1879f0 */ /* 0x000fe2000c0008ff */
[----:B------:R-:W-:Y:S02]  /*1480*/  UIADD3 UR12, UR8, 0x2, URZ ;  /* 0x00000002080c7890 */ /* 0x000fe4000fffe03f */
[----:B------:R-:W-:Y:S01]  /*1490*/  UIADD3 UR14, UR6, 0x2, URZ ;  /* 0x00000002060e7890 */ /* 0x000fe2000fffe03f */
[----:B------:R-:W-:Y:S01]  /*14a0*/  UMOV UR13, 0x40000040 ;  /* 0x40000040000d7882 */ /* 0x000fe20000000000 */
[----:B------:R-:W-:Y:S01]  /*14b0*/  UMOV UR15, 0x40000040 ;  /* 0x40000040000f7882 */ /* 0x000fe20000000000 */
[----:B------:R-:W-:Y:S02]  /*14c0*/  WARPGROUP.DEPBAR.LE gsb0, 0x0 ;  /* 0x00008000000079c5 */ /* 0x000fe40000010000 */
[----:B------:R-:W-:-:S06]  /*14d0*/  WARPGROUP.ARRIVE ;  /* 0x00000000000079c5 */ /* 0x000fcc0000000000 */
[----:B------:R-:W-:Y:S01]  /*14e0*/  HGMMA.64x16x16.F32 R40, gdesc[UR12], R40, gsb0 ;  /* 0x002000000c2879f0 */ /* 0x000fe20008000828 */
[----:B------:R-:W-:Y:S01]  /*14f0*/  UMOV UR14, UR7 ;  /* 0x00000007000e7c82 */ /* 0x000fe20008000000 */
[----:B------:R-:W-:Y:S01]  /*1500*/  UMOV UR15, 0x40000040 ;  /* 0x40000040000f7882 */ /* 0x000fe20000000000 */
[----:B------:R-:W-:Y:S01]  /*1510*/  UIADD3 UR7, UR6, 0x84, URZ ;  /* 0x0000008406077890 */ /* 0x000fe2000fffe03f */
        /* <DEDUP_REMOVED lines=89> */
[----:B------:R-:W-:Y:S01]  /*1ab0*/  UIADD3 UR8, UR8, 0x406, URZ ;  /* 0x0000040608087890 */ /* 0x000fe2000fffe03f */
[----:B------:R-:W-:Y:S02]  /*1ac0*/  WARPGROUP.DEPBAR.LE gsb0, 0x0 ;  /* 0x00008000000079c5 */ /* 0x000fe40000010000 */
[----:B------:R-:W-:-:S06]  /*1ad0*/  WARPGROUP.ARRIVE ;  /* 0x00000000000079c5 */ /* 0x000fcc0000000000 */
[----:B------:R-:W-:Y:S01]  /*1ae0*/  HGMMA.64x16x16.F32 R40, gdesc[UR12], R40, gsb0 ;  /* 0x002000000c2879f0 */ /* 0x000fe20008000828 */
[----:B------:R-:W-:Y:S01]  /*1af0*/  UMOV UR14, UR7 ;  /* 0x00000007000e7c82 */ /* 0x000fe20008000000 */
[----:B------:R-:W-:Y:S01]  /*1b00*/  UMOV UR15, 0x40000040 ;  /* 0x40000040000f7882 */ /* 0x000fe20000000000 */
[----:B------:R-:W-:Y:S02]  /*1b10*/  UIADD3 UR7, UR6, 0x206, URZ ;  /* 0x0000020606077890 */ /* 0x000fe4000fffe03f */
[----:B------:R-:W-:Y:S01]  /*1b20*/  UIADD3 UR6, UR6, 0x286, URZ ;  /* 0x0000028606067890 */ /* 0x000fe2000fffe03f */
[----:B------:R-:W-:Y:S02]  /*1b30*/  WARPGROUP.DEPBAR.LE gsb0, 0x0 ;  /* 0x00008000000079c5 */ /* 0x000fe40000010000 */
[----:B------:R-:W-:-:S06]  /*1b40*/  WARPGROUP.ARRIVE ;  /* 0x00000000000079c5 */ /* 0x000fcc0000000000 */
[----:B------:R-:W-:Y:S01]  /*1b50*/  HGMMA.64x16x16.F32 R32, gdesc[UR12], R32, gsb0 ;  /* 0x002000000c2079f0 */ /* 0x000fe20008000820 */
[----:B------:R-:W-:Y:S01]  /*1b60*/  UMOV UR14, UR9 ;  /* 0x00000009000e7c82 */ /* 0x000fe20008000000 */
[----:B------:R-:W-:Y:S01]  /*1b70*/  UMOV UR15, 0x40000040 ;  /* 0x40000040000f7882 */ /* 0x000fe20000000000 */
[----:B------:R-:W-:Y:S01]  /*1b80*/  UMOV UR9, 0x40000040 ;  /* 0x4000004000097882 */ /* 0x000fe20000000000 */
[----:B------:R-:W-:Y:S02]  /*1b90*/  WARPGROUP.DEPBAR.LE gsb0, 0x0 ;  /* 0x00008000000079c5 */ /* 0x000fe40000010000 */
[----:B------:R-:W-:-:S06]  /*1ba0*/  WARPGROUP.ARRIVE ;  /* 0x00000000000079c5 */ /* 0x000fcc0000000000 */
[----:B------:R-:W-:Y:S03]  /*1bb0*/  HGMMA.64x16x16.F32 R24, gdesc[UR12], R24, gsb0 ;  /* 0x002000000c1879f0 */ /* 0x000fe60008000818 */
[----:B------:R-:W-:Y:S02]  /*1bc0*/  WARPGROUP.DEPBAR.LE gsb0, 0x0 ;  /* 0x00008000000079c5 */ /* 0x000fe40000010000 */
[----:B------:R-:W-:-:S06]  /*1bd0*/  WARPGROUP.ARRIVE ;  /* 0x00000000000079c5 */ /* 0x000fcc0000000000 */
[----:B------:R-:W-:Y:S01]  /*1be0*/  HGMMA.64x16x16.F32 R40, gdesc[UR8], R40, gsb0 ;  /* 0x00200000082879f0 */ /* 0x000fe20008000828 */
[----:B------:R-:W-:Y:S01]  /*1bf0*/  UMOV UR10, UR7 ;  /* 0x00000007000a7c82 */ /* 0x000fe20008000000 */
[----:B------:R-:W-:Y:S01]  /*1c00*/  UMOV UR11, 0x40000040 ;  /* 0x40000040000b7882 */ /* 0x000fe20000000000 */
[----:B------:R-:W-:Y:S02]  /*1c10*/  WARPGROUP.DEPBAR.LE gsb0, 0x0 ;  /* 0x00008000000079c5 */ /* 0x000fe40000010000 */
[----:B------:R-:W-:-:S06]  /*1c20*/  WARPGROUP.ARRIVE ;  /* 0x00000000000079c5 */ /* 0x000fcc0000000000 */
[----:B------:R-:W-:Y:S01]  /*1c30*/  HGMMA.64x16x16.F32 R32, gdesc[UR8], R32, gsb0 ;  /* 0x00200000082079f0 */ /* 0x000fe20008000820 */
[----:B------:R-:W-:Y:S01]  /*1c40*/  UMOV UR10, UR6 ;  /* 0x00000006000a7c82 */ /* 0x000fe20008000000 */
[----:B------:R-:W-:Y:S01]  /*1c50*/  UMOV UR11, 0x40000040 ;  /* 0x40000040000b7882 */ /* 0x000fe20000000000 */
[----:B------:R-:W-:Y:S02]  /*1c60*/  WARPGROUP.DEPBAR.LE gsb0, 0x0 ;  /* 0x00008000000079c5 */ /* 0x000fe40000010000 */
[----:B------:R-:W-:-:S06]  /*1c70*/  WARPGROUP.ARRIVE ;  /* 0x00000000000079c5 */ /* 0x000fcc0000000000 */
[----:B------:R-:W-:Y:S03]  /*1c80*/  HGMMA.64x16x16.F32 R24, gdesc[UR8], R24, gsb0 ;  /* 0x00200000081879f0 */ /* 0x000fe60008000818 */
[----:B------:R-:W-:Y:S02]  /*1c90*/  WARPGROUP.DEPBAR.LE gsb0, 0x0 ;  /* 0x00008000000079c5 */ /* 0x000fe40000010000 */
[----:B------:R-:W-:Y:S05]  /*1ca0*/  @!P1 BRA `(.L_x_18) ;  /* 0x0000000c00109947 */ /* 0x000fea0003800000 */
[----:B------:R-:W-:-:S04]  /*1cb0*/  UIADD3 UR6, UR39, 0x1, URZ ;  /* 0x0000000127067890 */ /* 0x000fc8000fffe03f */
[----:B------:R-:W-:-:S04]  /*1cc0*/  UISETP.NE.AND UP0, UPT, UR6, 0x5, UPT ;  /* 0x000000050600788c */ /* 0x000fc8000bf05270 */
[----:B------:R-:W-:Y:S02]  /*1cd0*/  USEL UR7, URZ, 0x1, UP0 ;  /* 0x000000013f077887 */ /* 0x000fe40008000000 */
[----:B------:R-:W-:Y:S02]  /*1ce0*/  USEL UR6, UR6, URZ, UP0 ;  /* 0x0000003f06067287 */ /* 0x000fe40008000000 */
[----:B------:R-:W-:-:S06]  /*1cf0*/  ULOP3.LUT UR7, UR38, UR7, URZ, 0x3c, !UPT ;  /* 0x0000000726077292 */ /* 0x000fcc000f8e3c3f */
[----:B01----:R-:W-:Y:S01]  /*1d00*/  IMAD.U32 R5, RZ, RZ, UR7 ;  /* 0x00000007ff057e24 */ /* 0x003fe2000f8e00ff */
[----:B------:R-:W-:-:S06]  /*1d10*/  UMOV UR7, UR39 ;  /* 0x0000002700077c82 */ /* 0x000fcc0008000000 */
.L_x_25:
[----:B01----:R-:W-:Y:S05]  /*1d20*/  @!P0 BRA `(.L_x_19) ;  /* 0x0000000000048947 */ /* 0x003fea0003800000 */
[----:B------:R-:W-:Y:S01]  /*1d30*/  BPT.TRAP 0x1 ;  /* 0x000000040000795c */ /* 0x000fe20000300000 */
.L_x_19:
[----:B------:R-:W0:Y:S01]  /*1d40*/  S2UR UR9, SR_CgaCtaId ;  /* 0x00000000000979c3 */ /* 0x000e220000008800 */
[----:B------:R-:W-:Y:S01]  /*1d50*/  UMOV UR8, 0x400 ;  /* 0x0000040000087882 */ /* 0x000fe20000000000 */
[----:B------:R-:W-:Y:S01]  /*1d60*/  SHF.L.U32 R3, R5, 0x1f, RZ ;  /* 0x0000001f05037819 */ /* 0x000fe200000006ff */
[----:B0-----:R-:W-:-:S04]  /*1d70*/  ULEA UR8, UR9, UR8, 0x18 ;  /* 0x0000000809087291 */ /* 0x001fc8000f8ec03f */
[----:B------:R-:W-:-:S09]  /*1d80*/  ULEA UR9, UR6, UR8, 0x3 ;  /* 0x0000000806097291 */ /* 0x000fd2000f8e183f */
[----:B------:R0:W1:Y:S01]  /*1d90*/  SYNCS.PHASECHK.TRANS64.TRYWAIT P1, [UR9], R3 ;  /* 0x00000003ff0075a7 */ /* 0x0000620008020149 */
[----:B------:R-:W-:Y:S05]  /*1da0*/  @!P0 BRA `(.L_x_20) ;  /* 0x0000000000048947 */ /* 0x000fea0003800000 */
[----:B------:R-:W-:Y:S01]  /*1db0*/  BPT.TRAP 0x1 ;  /* 0x000000040000795c */ /* 0x000fe20000300000 */
.L_x_20:
[----:B-1----:R-:W-:Y:S05]  /*1dc0*/  @P1 BRA `(.L_x_21) ;  /* 0x0000000000081947 */ /* 0x002fea0003800000 */
[----:B------:R-:W1:Y:S02]  /*1dd0*/  SYNCS.PHASECHK.TRANS64.TRYWAIT P1, [UR9], R3 ;  /* 0x00000003ff0075a7 */ /* 0x000e640008020149 */
[----:B-1----:R-:W-:Y:S05]  /*1de0*/  @!P1 BRA `(.L_x_22) ;  /* 0x0000004400dc9947 */ /* 0x002fea0003800000 */
.L_x_21:
[----:B------:R-:W-:Y:S01]  /*1df0*/  ULEA UR12, UR6, UR4, 0xb ;  /* 0x00000004060c7291 */ /* 0x000fe2000f8e583f */
[----:B------:R-:W-:Y:S01]  /*1e00*/  WARPGROUP.ARRIVE ;  /* 0x00000000000079c5 */ /* 0x000fe20000000000 */
[----:B------:R-:W-:Y:S01]  /*1e10*/  UIMAD UR10, UR6, 0x300, UR5 ;  /* 0x00000300060a78a4 */ /* 0x000fe2000f8e0205 */
[----:B------:R-:W-:Y:S01]  /*1e20*/  UMOV UR13, 0x40000040 ;  /* 0x40000040000d7882 */ /* 0x000fe20000000000 */
[----:B------:R-:W-:Y:S02]  /*1e30*/  UMOV UR15, 0x40000040 ;  /* 0x40000040000f7882 */ /* 0x000fe40000000000 */
[----:B------:R-:W-:Y:S01]  /*1e40*/  UIADD3 UR18, UR10, 0x80, URZ ;  /* 0x000000800a127890 */ /* 0x000fe2000fffe03f */
[----:B------:R-:W-:Y:S02]  /*1e50*/  UMOV UR16, UR12 ;  /* 0x0000000c00107c82 */ /* 0x000fe40008000000 */
[----:B------:R-:W-:Y:S01]  /*1e60*/  UMOV UR14, UR10 ;  /* 0x0000000a000e7c82 */ /* 0x000fe20008000000 */
[----:B------:R-:W-:Y:S01]  /*1e70*/  UMOV UR17, UR13 ;  /* 0x0000000d00117c82 */ /* 0x000fe20008000000 */
[----:B------:R-:W-:Y:S01]  /*1e80*/  HGMMA.64x16x16.F32 R40, gdesc[UR12], R40, gsb0 ;  /* 0x002000000c2879f0 */ /* 0x000fe20008000828 */
[----:B------:R-:W-:Y:S01]  /*1e90*/  UMOV UR19, 0x40000040 ;  /* 0x4000004000137882 */ /* 0x000fe20000000000 */
[----:B------:R-:W-:-:S02]  /*1ea0*/  UIADD3 UR9, UR10, 0x100, URZ ;  /* 0x000001000a097890 */ /* 0x000fc4000fffe03f */
[----:B------:R-:W-:Y:S02]  /*1eb0*/  UIADD3 UR11, UR10, 0x102, URZ ;  /* 0x000001020a0b7890 */ /* 0x000fe4000fffe03f */
[----:B------:R-:W-:Y:S01]  /*1ec0*/  UIADD3 UR14, UR10, 0x186, URZ ;  /* 0x000001860a0e7890 */ /* 0x000fe2000fffe03f */
[----:B------:R-:W-:Y:S01]  /*1ed0*/  UMOV UR15, 0x40000040 ;  /* 0x40000040000f7882 */ /* 0x000fe20000000000 */
[----:B------:R-:W-:Y:S02]  /*1ee0*/  WARPGROUP.DEPBAR.LE gsb0, 0x0 ;  /* 0x00008000000079c5 */ /* 0x000fe40000010000 */
[----:B------:R-:W-:-:S06]  /*1ef0*/  WARPGROUP.ARRIVE ;  /* 0x00000000000079c5 */ /* 0x000fcc0000000000 */
[----:B------:R-:W-:Y:S01]  /*1f00*/  HGMMA.64x16x16.F32 R32, gdesc[UR16], R32, gsb0 ;  /* 0x00200000102079f0 */ /* 0x000fe20008000820 */
[----:B------:R-:W-:Y:S01]  /*1f10*/  UMOV UR16, UR12 ;  /* 0x0000000c00107c82 */ /* 0x000fe20008000000 */
[----:B------:R-:W-:Y:S01]  /*1f20*/  UMOV UR17, UR13 ;  /* 0x0000000d00117c82 */ /* 0x000fe20008000000 */
[----:B------:R-:W-:Y:S01]  /*1f30*/  UMOV UR18, UR9 ;  /* 0x0000000900127c82 */ /* 0x000fe20008000000 */
[----:B------:R-:W-:Y:S01]  /*1f40*/  UMOV UR19, 0x40000040 ;  /* 0x4000004000137882 */ /* 0x000fe20000000000 */
[----:B------:R-:W-:Y:S01]  /*1f50*/  UIADD3 UR9, UR10, 0x82, URZ ;  /* 0x000000820a097890 */ /* 0x000fe2000fffe03f */
[----:B------:R-:W-:Y:S01]  /*1f60*/  UMOV UR13, 0x40000040 ;  /* 0x40000040000d7882 */ /* 0x000fe20000000000 */
        /* <DEDUP_REMOVED lines=133> */
[----:B------:R-:W-:Y:S01]  /*27c0*/  BPT.TRAP 0x1 ;  /* 0x000000040000795c */ /* 0x000fe20000300000 */
.L_x_23:
[----:B------:R-:W-:Y:S01]  /*27d0*/  ULEA UR8, UR7, UR8, 0x3 ;  /* 0x0000000807087291 */ /* 0x000fe2000f8e183f */
[----:B------:R-:W-:-:S03]  /*27e0*/  ISETP.GT.U32.AND P1, PT, R19, 0x1, PT ;  /* 0x000000011300780c */ /* 0x000fc60003f24070 */
[----:B------:R-:W-:-:S04]  /*27f0*/  UIADD3 UR8, UR8, 0x28, URZ ;  /* 0x0000002808087890 */ /* 0x000fc8000fffe03f */
[----:B------:R-:W-:-:S09]  /*2800*/  UPRMT UR8, URZ, 0x654, UR8 ;  /* 0x000006543f087896 */ /* 0x000fd20008000008 */
[----:B------:R-:W-:Y:S01]  /*2810*/  SYNCS.ARRIVE.TRANS64.RED.A1T0 RZ, [UR8], RZ ;  /* 0x000000ffffff79a7 */ /* 0x000fe20008100408 */
[----:B------:R-:W-:Y:S05]  /*2820*/  @P1 BRA `(.L_x_24) ;  /* 0x0000000000041947 */ /* 0x000fea0003800000 */
[----:B------:R-:W-:Y:S01]  /*2830*/  BPT.TRAP 0x1 ;  /* 0x000000040000795c */ /* 0x000fe20000300000 */
.L_x_24:
[----:B------:R-:W-:Y:S01]  /*2840*/  UIADD3 UR6, UR6, 0x1, URZ ;  /* 0x0000000106067890 */ /* 0x000fe2000fffe03f */
[C---:B------:R-:W-:Y:S01]  /*2850*/  ISETP.GT.AND P1, PT, R0.reuse, 0x1, PT ;  /* 0x000000010000780c */ /* 0x040fe20003f24270 */
[----:B------:R-:W-:Y:S01]  /*2860*/  UIADD3 UR7, UR7, 0x1, URZ ;  /* 0x0000000107077890 */ /* 0x000fe2000fffe03f */
[----:B------:R-:W-:Y:S01]  /*2870*/  VIADD R0, R0, 0xffffffff ;  /* 0xffffffff00007836 */ /* 0x000fe20000000000 */
[----:B------:R-:W-:Y:S02]  /*2880*/  UISETP.NE.AND UP0, UPT, UR6, 0x5, UPT ;  /* 0x000000050600788c */ /* 0x000fe4000bf05270 */
[----:B------:R-:W-:Y:S02]  /*2890*/  UISETP.NE.AND UP1, UPT, UR7, 0x5, UPT ;  /* 0x000000050700788c */ /* 0x000fe4000bf25270 */
[----:B------:R-:W-:Y:S02]  /*28a0*/  USEL UR8, URZ, 0x1, UP0 ;  /* 0x000000013f087887 */ /* 0x000fe40008000000 */
[----:B------:R-:W-:-:S02]  /*28b0*/  USEL UR6, UR6, URZ, UP0 ;  /* 0x0000003f06067287 */ /* 0x000fc40008000000 */
[----:B------:R-:W-:Y:S02]  /*28c0*/  USEL UR7, UR7, URZ, UP1 ;  /* 0x0000003f07077287 */ /* 0x000fe40008800000 */
[----:B------:R-:W-:Y:S01]  /*28d0*/  LOP3.LUT R5, R5, UR8, RZ, 0x3c, !PT ;  /* 0x0000000805057c12 */ /* 0x000fe2000f8e3cff */
[----:B------:R-:W-:Y:S09]  /*28e0*/  @P1 BRA `(.L_x_25) ;  /* 0xfffffff4000c1947 */ /* 0x000ff2000383ffff */
.L_x_18:
[----:B------:R-:W2:Y:S02]  /*28f0*/  LDC R0, c[0x0][0x28c] ;  /* 0x0000a300ff007b82 */ /* 0x000ea40000000800 */
[----:B--2---:R-:W-:-:S13]  /*2900*/  ISETP.GE.AND P1, PT, R0, 0x1, PT ;  /* 0x000000010000780c */ /* 0x004fda0003f26270 */
[----:B------:R-:W-:Y:S05]  /*2910*/  @!P1 BRA `(.L_x_26) ;  /* 0x0000000000489947 */ /* 0x000fea0003800000 */
[----:B------:R-:W-:Y:S05]  /*2920*/  @!P0 BRA `(.L_x_27) ;  /* 0x0000000000048947 */ /* 0x000fea0003800000 */
[----:B------:R-:W-:Y:S01]  /*2930*/  BPT.TRAP 0x1 ;  /* 0x000000040000795c */ /* 0x000fe20000300000 */
.L_x_27:
[----:B------:R-:W2:Y:S01]  /*2940*/  S2UR UR7, SR_CgaCtaId ;  /* 0x00000000000779c3 */ /* 0x000ea20000008800 */
[----:B------:R-:W-:Y:S01]  /*2950*/  UISETP.LT.AND UP0, UPT, UR40, 0x1, UPT ;  /* 0x000000012800788c */ /* 0x000fe2000bf01270 */
[----:B------:R-:W-:-:S03]  /*2960*/  ISETP.GT.U32.AND P0, PT, R19, 0x1, PT ;  /* 0x000000011300780c */ /* 0x000fc60003f04070 */
[----:B------:R-:W-:-:S04]  /*2970*/  USEL UR6, UR40, 0x1, UP0 ;  /* 0x0000000128067887 */ /* 0x000fc80008000000 */
[----:B------:R-:W-:-:S04]  /*2980*/  UIADD3 UR6, UR39, UR40, -UR6 ;  /* 0x0000002827067290 */ /* 0x000fc8000fffe806 */
[----:B------:R-:W-:-:S04]  /*2990*/  UIMAD.WIDE.U32 UR4, UR6, -0x33333333, URZ ;  /* 0xcccccccd060478a5 */ /* 0x000fc8000f8e003f */
[----:B------:R-:W-:-:S03]  /*29a0*/  USHF.R.U32.HI UR4, URZ, 0x2, UR5 ;  /* 0x000000023f047899 */ /* 0x000fc60008011605 */
[----:B------:R-:W-:Y:S01]  /*29b0*/  UMOV UR5, 0x400 ;  /* 0x0000040000057882 */ /* 0x000fe20000000000 */
[----:B------:R-:W-:Y:S02]  /*29c0*/  UIMAD UR6, UR4, -0x5, UR6 ;  /* 0xfffffffb040678a4 */ /* 0x000fe4000f8e0206 */
[----:B--2---:R-:W-:-:S04]  /*29d0*/  ULEA UR5, UR7, UR5, 0x18 ;  /* 0x0000000507057291 */ /* 0x004fc8000f8ec03f */
[----:B------:R-:W-:-:S04]  /*29e0*/  ULEA UR6, UR6, UR5, 0x3 ;  /* 0x0000000506067291 */ /* 0x000fc8000f8e183f */
[----:B------:R-:W-:-:S04]  /*29f0*/  UIADD3 UR6, UR6, 0x28, URZ ;  /* 0x0000002806067890 */ /* 0x000fc8000fffe03f */
[----:B------:R-:W-:-:S09]  /*2a00*/  UPRMT UR6, URZ, 0x654, UR6 ;  /* 0x000006543f067896 */ /* 0x000fd20008000006 */
[----:B------:R-:W-:Y:S01]  /*2a10*/  SYNCS.ARRIVE.TRANS64.RED.A1T0 RZ, [UR6], RZ ;  /* 0x000000ffffff79a7 */ /* 0x000fe20008100406 */
[----:B------:R-:W-:Y:S05]  /*2a20*/  @P0 BRA `(.L_x_26) ;  /* 0x0000000000040947 */ /* 0x000fea0003800000 */
[----:B------:R-:W-:Y:S01]  /*2a30*/  BPT.TRAP 0x1 ;  /* 0x000000040000795c */ /* 0x000fe20000300000 */
.L_x_26:
[----:B------:R-:W2:Y:S01]  /*2a40*/  LDC R6, c[0x0][0x288] ;  /* 0x0000a200ff067b82 */ /* 0x000ea20000000800 */
[----:B------:R-:W-:Y:S01]  /*2a50*/  LOP3.LUT R0, R22, 0x1, RZ, 0xc0, !PT ;  /* 0x0000000116007812 */ /* 0x000fe200078ec0ff */
[----:B------:R-:W-:Y:S01]  /*2a60*/  IMAD R51, R51, 0x30, RZ ;  /* 0x0000003033337824 */ /* 0x000fe200078e02ff */
[----:B01----:R-:W-:Y:S01]  /*2a70*/  SHF.R.U32.HI R3, RZ, 0x2, R18 ;  /* 0x00000002ff037819 */ /* 0x003fe20000011612 */
[----:B------:R-:W-:Y:S01]  /*2a80*/  UIADD3 UR39, UR40, UR39, URZ ;  /* 0x0000002728277290 */ /* 0x000fe2000fffe03f */
[----:B------:R-:W-:Y:S01]  /*2a90*/  LOP3.LUT R4, R18, 0x60, RZ, 0xc0, !PT ;  /* 0x0000006012047812 */ /* 0x000fe200078ec0ff */
[----:B------:R-:W-:Y:S01]  /*2aa0*/  IMAD.SHL.U32 R10, R0, 0x40, RZ ;  /* 0x00000040000a7824 */ /* 0x000fe200078e00ff */
[----:B------:R-:W-:Y:S01]  /*2ab0*/  LOP3.LUT R3, R3, 0x7, RZ, 0xc0, !PT ;  /* 0x0000000703037812 */ /* 0x000fe200078ec0ff */
[----:B------:R-:W-:Y:S01]  /*2ac0*/  IMAD.SHL.U32 R9, R50, 0x80, RZ ;  /* 0x0000008032097824 */ /* 0x000fe200078e00ff */
[----:B------:R-:W-:Y:S01]  /*2ad0*/  SHF.R.U32.HI R8, RZ, 0x1, R4 ;  /* 0x00000001ff087819 */ /* 0x000fe20000011604 */
[----:B------:R-:W-:Y:S01]  /*2ae0*/  UISETP.GT.U32.AND UP0, UPT, UR39, 0x4, UPT ;  /* 0x000000042700788c */ /* 0x000fe2000bf04070 */
[----:B------:R-:W-:Y:S01]  /*2af0*/  LOP3.LUT R4, R18, 0x3, RZ, 0xc0, !PT ;  /* 0x0000000312047812 */ /* 0x000fe200078ec0ff */
[----:B------:R-:W-:Y:S01]  /*2b00*/  ULDC UR7, c[0x0][0x284] ;  /* 0x0000a10000077ab9 */ /* 0x000fe20000000800 */
[--C-:B------:R-:W-:Y:S01]  /*2b10*/  IADD3 R5, RZ, -R8, -R3.reuse ;  /* 0x80000008ff057210 */ /* 0x100fe20007ffe803 */
[----:B------:R-:W-:Y:S01]  /*2b20*/  UISETP.LT.U32.AND UP0, UPT, UR40, 0x5, UP0 ;  /* 0x000000052800788c */ /* 0x000fe20008701070 */
[----:B------:R-:W-:Y:S01]  /*2b30*/  LOP3.LUT R3, R10, 0x40, R3, 0xe2, !PT ;  /* 0x000000400a037812 */ /* 0x000fe200078ee203 */
[----:B------:R-:W-:Y:S01]  /*2b40*/  IMAD.SHL.U32 R10, R18, 0x2, RZ ;  /* 0x00000002120a7824 */ /* 0x000fe200078e00ff */
[----:B------:R-:W-:Y:S01]  /*2b50*/  UISETP.GE.U32.AND UP1, UPT, UR40, 0x5, UPT ;  /* 0x000000052800788c */ /* 0x000fe2000bf26070 */
[----:B------:R-:W-:Y:S01]  /*2b60*/  SHF.R.S32.HI R15, RZ, 0x1f, R49 ;  /* 0x0000001fff0f7819 */ /* 0x000fe20000011431 */
[----:B------:R-:W-:Y:S01]  /*2b70*/  ULDC.64 UR8, c[0x0][0x5d0] ;  /* 0x0001740000087ab9 */ /* 0x000fe20000000a00 */
[----:B------:R-:W-:Y:S01]  /*2b80*/  UIMAD.WIDE.U32 UR4, UR39, -0x33333333, URZ ;  /* 0xcccccccd270478a5 */ /* 0x000fe2000f8e003f */
[C---:B------:R-:W-:Y:S01]  /*2b90*/  LOP3.LUT R10, R51.reuse, 0x6, R10, 0xf8, !PT ;  /* 0x00000006330a7812 */ /* 0x040fe200078ef80a */
[----:B------:R-:W-:Y:S01]  /*2ba0*/  USEL UR6, URZ, 0x1, !UP0 ;  /* 0x000000013f067887 */ /* 0x000fe2000c000000 */
[----:B------:R-:W-:Y:S01]  /*2bb0*/  IMAD R0, R0, -0x40, R5 ;  /* 0xffffffc000007824 */ /* 0x000fe200078e0205 */
[----:B--2---:R-:W-:Y:S01]  /*2bc0*/  ISETP.GE.AND P0, PT, R51, R6, PT ;  /* 0x000000063300720c */ /* 0x004fe20003f06270 */
[----:B------:R-:W-:Y:S01]  /*2bd0*/  IMAD R12, R4, -0x2, R6 ;  /* 0xfffffffe040c7824 */ /* 0x000fe200078e0206 */
[----:B------:R-:W-:Y:S01]  /*2be0*/  SHF.R.S32.HI R11, RZ, 0x1f, R10 ;  /* 0x0000001fff0b7819 */ /* 0x000fe2000001140a */
[----:B------:R-:W-:Y:S01]  /*2bf0*/  IMAD R4, R15, UR8, RZ ;  /* 0x000000080f047c24 */ /* 0x000fe2000f8e02ff */
[----:B------:R-:W-:Y:S01]  /*2c00*/  ISETP.GE.OR P0, PT, R9, UR7, P0 ;  /* 0x0000000709007c0c */ /* 0x000fe20008706670 */
[----:B------:R-:W-:Y:S01]  /*2c10*/  IMAD.WIDE R6, R50, 0x80, RZ ;  /* 0x0000008032067825 */ /* 0x000fe200078e02ff */
[----:B------:R-:W-:-:S02]  /*2c20*/  USHF.R.U32.HI UR4, URZ, 0x2, UR5 ;  /* 0x000000023f047899 */ /* 0x000fc40008011605 */
[----:B------:R-:W-:Y:S01]  /*2c30*/  ULOP3.LUT UR38, UR38, UR6, URZ, 0x3c, !UPT ;  /* 0x0000000626267292 */ /* 0x000fe2000f8e3c3f */
[C---:B------:R-:W-:Y:S01]  /*2c40*/  IMAD R13, R49.reuse, UR9, R4 ;  /* 0x00000009310d7c24 */ /* 0x040fe2000f8e0204 */
[----:B------:R-:W-:Y:S01]  /*2c50*/  LOP3.LUT R65, R6, R3, R8, 0xfe, !PT ;  /* 0x0000000306417212 */ /* 0x000fe200078efe08 */
[----:B------:R-:W-:Y:S01]  /*2c60*/  IMAD.WIDE.U32 R4, R49, UR8, R10 ;  /* 0x0000000831047c25 */ /* 0x000fe2000f8e000a */
[----:B------:R-:W-:Y:S01]  /*2c70*/  UIMAD UR39, UR4, -0x5, UR39 ;  /* 0xfffffffb042778a4 */ /* 0x000fe2000f8e0227 */
[----:B------:R-:W-:Y:S01]  /*2c80*/  IADD3 R3, -R9, UR7, R0 ;  /* 0x0000000709037c10 */ /* 0x000fe2000fffe100 */
[----:B------:R-:W-:Y:S01]  /*2c90*/  @UP1 ULOP3.LUT UR38, UR38, 0x1, UR4, 0x78, !UPT ;  /* 0x0000000126261892 */ /* 0x000fe2000f8e7804 */
[----:B------:R-:W-:Y:S02]  /*2ca0*/  IMAD.IADD R5, R5, 0x1, R13 ;  /* 0x0000000105057824 */ /* 0x000fe400078e020d */
[----:B------:R-:W-:Y:S02]  /*2cb0*/  IMAD.IADD R8, R12, 0x1, -R51 ;  /* 0x000000010c087824 */ /* 0x000fe400078e0a33 */
[----:B------:R-:W-:Y:S01]  /*2cc0*/  IMAD.MOV.U32 R0, RZ, RZ, -0x1 ;  /* 0xffffffffff007424 */ /* 0x000fe200078e00ff */
[----:B------:R-:W-:Y:S06]  /*2cd0*/  @P0 BRA `(.L_x_28) ;  /* 0x0000001800800947 */ /* 0x000fec0003800000 */
[----:B------:R-:W0:Y:S01]  /*2ce0*/  LDC.64 R58, c[0x0][0x5c8] ;  /* 0x00017200ff3a7b82 */ /* 0x000e220000000a00 */
[----:B-----5:R-:W-:Y:S01]  /*2cf0*/  FSETP.NEU.AND P0, PT, R48, RZ, PT ;  /* 0x000000ff3000720b */ /* 0x020fe20003f0d000 */
[----:B------:R-:W-:Y:S01]  /*2d00*/  BSSY B0, `(.L_x_28) ;  /* 0x000019d000007945 */ /* 0x000fe20003800000 */
[----:B------:R-:W-:-:S04]  /*2d10*/  ISETP.GT.AND P1, PT, R8, RZ, PT ;  /* 0x000000ff0800720c */ /* 0x000fc80003f24270 */
[----:B------:R-:W-:Y:S01]  /*2d20*/  ISETP.GT.AND P2, PT, R3, RZ, P1 ;  /* 0x000000ff0300720c */ /* 0x000fe20000f44270 */
[-C--:B0-----:R-:W-:Y:S02]  /*2d30*/  IMAD R12, R7, R58.reuse, RZ ;  /* 0x0000003a070c7224 */ /* 0x081fe400078e02ff */
[----:B------:R-:W-:-:S04]  /*2d40*/  IMAD.WIDE.U32 R50, R65, R58, R4 ;  /* 0x0000003a41327225 */ /* 0x000fc800078e0004 */
[----:B------:R-:W-:-:S04]  /*2d50*/  IMAD R5, R65, R59, R12 ;  /* 0x0000003b41057224 */ /* 0x000fc800078e020c */
[----:B------:R-:W-:Y:S01]  /*2d60*/  IMAD.IADD R67, R51, 0x1, R5 ;  /* 0x0000000133437824 */ /* 0x000fe200078e0205 */
[----:B------:R-:W-:Y:S06]  /*2d70*/  @!P0 BRA `(.L_x_29) ;  /* 0x00000010008c8947 */ /* 0x000fec0003800000 */
[----:B------:R-:W0:Y:S01]  /*2d80*/  LDC.64 R56, c[0x0][0x5b8] ;  /* 0x00016e00ff387b82 */ /* 0x000e220000000a00 */
[----:B------:R-:W-:-:S07]  /*2d90*/  ULDC.64 UR4, c[0x0][0x5c0] ;  /* 0x0001700000047ab9 */ /* 0x000fce0000000a00 */
[----:B------:R-:W1:Y:S08]  /*2da0*/  LDC.64 R60, c[0x0][0x5b0] ;  /* 0x00016c00ff3c7b82 */ /* 0x000e700000000a00 */
[----:B------:R-:W2:Y:S01]  /*2db0*/  LDC.64 R62, c[0x0][0x5a8] ;  /* 0x00016a00ff3e7b82 */ /* 0x000ea20000000a00 */
[-C--:B0-----:R-:W-:Y:S02]  /*2dc0*/  IMAD R4, R15, R56.reuse, RZ ;  /* 0x000000380f047224 */ /* 0x081fe400078e02ff */
[----:B------:R-:W-:-:S04]  /*2dd0*/  IMAD.WIDE.U32 R52, R49, R56, R10 ;  /* 0x0000003831347225 */ /* 0x000fc800078e000a */
[----:B------:R-:W-:Y:S02]  /*2de0*/  IMAD R55, R49, R57, R4 ;  /* 0x0000003931377224 */ /* 0x000fe400078e0204 */
[-C--:B-1----:R-:W-:Y:S02]  /*2df0*/  IMAD R6, R7, R60.reuse, RZ ;  /* 0x0000003c07067224 */ /* 0x082fe400078e02ff */
[----:B------:R-:W-:Y:S02]  /*2e00*/  IMAD.IADD R13, R53, 0x1, R55 ;  /* 0x00000001350d7824 */ /* 0x000fe400078e0237 */
[----:B------:R-:W-:Y:S02]  /*2e10*/  IMAD.MOV.U32 R12, RZ, RZ, R52 ;  /* 0x000000ffff0c7224 */ /* 0x000fe400078e0034 */
[C---:B------:R-:W-:Y:S02]  /*2e20*/  IMAD R57, R65.reuse, R61, R6 ;  /* 0x0000003d41397224 */ /* 0x040fe400078e0206 */
[----:B------:R-:W-:-:S04]  /*2e30*/  IMAD.WIDE.U32 R4, R65, R60, R12 ;  /* 0x0000003c41047225 */ /* 0x000fc800078e000c */
[----:B------:R-:W-:Y:S01]  /*2e40*/  IMAD.IADD R5, R5, 0x1, R57 ;  /* 0x0000000105057824 */ /* 0x000fe200078e0239 */
[----:B--2---:R-:W-:-:S04]  /*2e50*/  LEA R14, P0, R4, R62, 0x1 ;  /* 0x0000003e040e7211 */ /* 0x004fc800078008ff */
[----:B------:R-:W-:-:S05]  /*2e60*/  LEA.HI.X R15, R4, R63, R5, 0x1, P0 ;  /* 0x0000003f040f7211 */ /* 0x000fca00000f0c05 */
[----:B------:R0:W2:Y:S01]  /*2e70*/  @P2 LDG.E.LTC128B.U16 R9, desc[UR36][R14.64] ;  /* 0x000000240e092981 */ /* 0x0000a2000c1e1520 */
[----:B------:R-:W-:Y:S01]  /*2e80*/  LEA R6, P0, R50, UR4, 0x1 ;  /* 0x0000000432067c11 */ /* 0x000fe2000f8008ff */
[----:B------:R-:W-:Y:S01]  /*2e90*/  IMAD.WIDE.U32 R4, R65, R60, R10 ;  /* 0x0000003c41047225 */ /* 0x000fe200078e000a */
[----:B------:R-:W-:Y:S03]  /*2ea0*/  BSSY B1, `(.L_x_30) ;  /* 0x0000012000017945 */ /* 0x000fe60003800000 */
[----:B------:R-:W-:Y:S02]  /*2eb0*/  IMAD.IADD R5, R57, 0x1, R5 ;  /* 0x0000000139057824 */ /* 0x000fe400078e0205 */
[----:B------:R-:W-:Y:S01]  /*2ec0*/  IMAD.WIDE.U32 R20, R49, R56, R4 ;  /* 0x0000003831147225 */ /* 0x000fe200078e0004 */
[----:B0-----:R-:W-:-:S03]  /*2ed0*/  SHF.L.U64.HI R15, R60, 0x3, R61 ;  /* 0x000000033c0f7819 */ /* 0x001fc6000001023d */
[----:B------:R-:W-:Y:S01]  /*2ee0*/  IMAD.IADD R5, R55, 0x1, R21 ;  /* 0x0000000137057824 */ /* 0x000fe200078e0215 */
[----:B------:R-:W-:Y:S01]  /*2ef0*/  LEA R4, P4, R20, R62, 0x1 ;  /* 0x0000003e14047211 */ /* 0x000fe200078808ff */
[----:B------:R-:W-:-:S03]  /*2f00*/  IMAD.SHL.U32 R14, R60, 0x8, RZ ;  /* 0x000000083c0e7824 */ /* 0x000fc600078e00ff */
[----:B------:R-:W-:Y:S01]  /*2f10*/  LEA.HI.X R5, R20, R63, R5, 0x1, P4 ;  /* 0x0000003f14057211 */ /* 0x000fe200020f0c05 */
[----:B--2---:R-:W-:-:S05]  /*2f20*/  HADD2.F32 R7, -RZ, R9.H0_H0 ;  /* 0x20000009ff077230 */ /* 0x004fca0000004100 */
[----:B------:R-:W-:-:S04]  /*2f30*/  FMUL R7, R7, R48 ;  /* 0x0000003007077220 */ /* 0x000fc80000400000 */
[----:B------:R-:W-:Y:S01]  /*2f40*/  FFMA R40, R40, R23, R7 ;  /* 0x0000001728287223 */ /* 0x000fe20000000007 */
[----:B------:R-:W-:Y:S02]  /*2f50*/  LEA.HI.X R7, R50, UR5, R67, 0x1, P0 ;  /* 0x0000000532077c11 */ /* 0x000fe400080f0c43 */
[----:B------:R-:W-:Y:S02]  /*2f60*/  ISETP.GT.AND P0, PT, R8, 0x1, PT ;  /* 0x000000010800780c */ /* 0x000fe40003f04270 */
[----:B------:R-:W-:Y:S02]  /*2f70*/  F2FP.F16.F32.PACK_AB R40, RZ, R40 ;  /* 0x00000028ff28723e */ /* 0x000fe400000000ff */
[----:B------:R-:W-:-:S03]  /*2f80*/  ISETP.GT.AND P3, PT, R3, RZ, P0 ;  /* 0x000000ff0300720c */ /* 0x000fc60000764270 */
[----:B------:R0:W-:Y:S10]  /*2f90*/  @P2 STG.E.U16 desc[UR36][R6.64], R40 ;  /* 0x0000002806002986 */ /* 0x0001f4000c101524 */
[----:B------:R-:W-:Y:S05]  /*2fa0*/  @!P3 BRA `(.L_x_31) ;  /* 0x000000000004b947 */ /* 0x000fea0003800000 */
[----:B------:R1:W5:Y:S02]  /*2fb0*/  LDG.E.LTC128B.U16 R9, desc[UR36][R4.64+0x2] ;  /* 0x0000022404097981 */ /* 0x000364000c1e1520 */
.L_x_31:
[----:B------:R-:W-:Y:S05]  /*2fc0*/  BSYNC B1 ;  /* 0x0000000000017941 */ /* 0x000fea0003800000 */
.L_x_30:
[----:B-----5:R-:W-:Y:S01]  /*2fd0*/  HADD2.F32 R51, -RZ, R9.H0_H0 ;  /* 0x20000009ff337230 */ /* 0x020fe20000004100 */
[----:B------:R-:W-:Y:S01]  /*2fe0*/  ISETP.GT.AND P1, PT, R3, 0x8, P1 ;  /* 0x000000080300780c */ /* 0x000fe20000f24270 */
[----:B------:R-:W-:Y:S01]  /*2ff0*/  IMAD.WIDE.U32 R20, R65, R60, R14 ;  /* 0x0000003c41147225 */ /* 0x000fe200078e000e */
[----:B0-----:R-:W-:-:S03]  /*3000*/  PRMT R40, R9, 0x7610, R40 ;  /* 0x0000761009287816 */ /* 0x001fc60000000028 */
[----:B------:R-:W-:Y:S01]  /*3010*/  FMUL R12, R51, R48 ;  /* 0x00000030330c7220 */ /* 0x000fe20000400000 */
[----:B------:R-:W-:Y:S01]  /*3020*/  IMAD.IADD R57, R57, 0x1, R21 ;  /* 0x0000000139397824 */ /* 0x000fe200078e0215 */
[----:B------:R-:W-:Y:S02]  /*3030*/  IADD3 R52, P2, R52, R20, RZ ;  /* 0x0000001434347210 */ /* 0x000fe40007f5e0ff */
[----:B------:R-:W-:-:S03]  /*3040*/  FFMA R12, R41, R23, R12 ;  /* 0x00000017290c7223 */ /* 0x000fc6000000000c */
[----:B------:R-:W-:Y:S01]  /*3050*/  IMAD.X R13, R57, 0x1, R13, P2 ;  /* 0x00000001390d7824 */ /* 0x000fe200010e060d */
[C---:B------:R-:W-:Y:S02]  /*3060*/  LEA R14, P2, R52.reuse, R62, 0x1 ;  /* 0x0000003e340e7211 */ /* 0x040fe400078408ff */
[----:B------:R-:W-:Y:S02]  /*3070*/  F2FP.F16.F32.PACK_AB R12, RZ, R12 ;  /* 0x0000000cff0c723e */ /* 0x000fe400000000ff */
[----:B------:R-:W-:Y:S02]  /*3080*/  LEA.HI.X R15, R52, R63, R13, 0x1, P2 ;  /* 0x0000003f340f7211 */ /* 0x000fe400010f0c0d */
[----:B------:R-:W-:-:S05]  /*3090*/  PRMT R21, R12, 0x7610, R21 ;  /* 0x000076100c157816 */ /* 0x000fca0000000015 */
[----:B------:R0:W-:Y:S04]  /*30a0*/  @P3 STG.E.U16 desc[UR36][R6.64+0x2], R21 ;  /* 0x0000021506003986 */ /* 0x0001e8000c101524 */
[----:B------:R-:W2:Y:S01]  /*30b0*/  @P1 LDG.E.LTC128B.U16 R40, desc[UR36][R14.64] ;  /* 0x000000240e281981 */ /* 0x000ea2000c1e1520 */
[----:B------:R-:W-:Y:S01]  /*30c0*/  IADD3 R20, P2, R10, R20, RZ ;  /* 0x000000140a147210 */ /* 0x000fe20007f5e0ff */
[----:B------:R-:W-:Y:S01]  /*30d0*/  BSSY B1, `(.L_x_32) ;  /* 0x0000011000017945 */ /* 0x000fe20003800000 */
[C---:B------:R-:W-:Y:S02]  /*30e0*/  SHF.L.U64.HI R13, R58.reuse, 0x4, R59 ;  /* 0x000000043a0d7819 */ /* 0x040fe4000001023b */
[----:B------:R-:W-:Y:S01]  /*30f0*/  ISETP.GT.AND P0, PT, R3, 0x8, P0 ;  /* 0x000000080300780c */ /* 0x000fe20000704270 */
[----:B0-----:R-:W-:Y:S01]  /*3100*/  IMAD.X R21, R11, 0x1, R57, P2 ;  /* 0x000000010b157824 */ /* 0x001fe200010e0639 */
[----:B------:R-:W-:Y:S01]  /*3110*/  LEA R12, P2, R58, R6, 0x4 ;  /* 0x000000063a0c7211 */ /* 0x000fe200078420ff */
[----:B------:R-:W-:-:S04]  /*3120*/  IMAD.WIDE.U32 R20, R49, R56, R20 ;  /* 0x0000003831147225 */ /* 0x000fc800078e0014 */
[----:B------:R-:W-:Y:S01]  /*3130*/  IMAD.X R13, R13, 0x1, R7, P2 ;  /* 0x000000010d0d7824 */ /* 0x000fe200010e0607 */
[----:B------:R-:W-:Y:S01]  /*3140*/  LEA R10, P3, R20, R62, 0x1 ;  /* 0x0000003e140a7211 */ /* 0x000fe200078608ff */
[----:B------:R-:W-:-:S05]  /*3150*/  IMAD.IADD R11, R55, 0x1, R21 ;  /* 0x00000001370b7824 */ /* 0x000fca00078e0215 */
[----:B------:R-:W-:Y:S01]  /*3160*/  LEA.HI.X R11, R20, R63, R11, 0x1, P3 ;  /* 0x0000003f140b7211 */ /* 0x000fe200018f0c0b */
[----:B--2---:R-:W-:-:S05]  /*3170*/  HADD2.F32 R9, -RZ, R40.H0_H0 ;  /* 0x20000028ff097230 */ /* 0x004fca0000004100 */
[----:B------:R-:W-:-:S04]  /*3180*/  FMUL R9, R9, R48 ;  /* 0x0000003009097220 */ /* 0x000fc80000400000 */
[----:B------:R-:W-:-:S05]  /*3190*/  FFMA R9, R42, R23, R9 ;  /* 0x000000172a097223 */ /* 0x000fca0000000009 */
[----:B------:R-:W-:-:S05]  /*31a0*/  F2FP.F16.F32.PACK_AB R9, RZ, R9 ;  /* 0x00000009ff09723e */ /* 0x000fca00000000ff */
[----:B------:R0:W-:Y:S01]  /*31b0*/  @P1 STG.E.U16 desc[UR36][R12.64], R9 ;  /* 0x000000090c001986 */ /* 0x0001e2000c101524 */
[----:B------:R-:W-:Y:S05]  /*31c0*/  @!P0 BRA `(.L_x_33) ;  /* 0x0000000000048947 */ /* 0x000fea0003800000 */
[----:B------:R2:W5:Y:S02]  /*31d0*/  LDG.E.LTC128B.U16 R40, desc[UR36][R10.64+0x2] ;  /* 0x000002240a287981 */ /* 0x000564000c1e1520 */
.L_x_33:
[----:B------:R-:W-:Y:S05]  /*31e0*/  BSYNC B1 ;  /* 0x0000000000017941 */ /* 0x000fea0003800000 */
.L_x_32:
[----:B0----5:R-:W-:Y:S01]  /*31f0*/  HADD2.F32 R9, -RZ, R40.H0_H0 ;  /* 0x20000028ff097230 */ /* 0x021fe20000004100 */
[----:B------:R-:W-:Y:S01]  /*3200*/  ISETP.GT.AND P1, PT, R8, 0x8, PT ;  /* 0x000000080800780c */ /* 0x000fe20003f24270 */
[----:B------:R-:W-:Y:S03]  /*3210*/  BSSY B1, `(.L_x_34) ;  /* 0x0000008000017945 */ /* 0x000fe60003800000 */
[----:B------:R-:W-:Y:S01]  /*3220*/  FMUL R14, R9, R48 ;  /* 0x00000030090e7220 */ /* 0x000fe20000400000 */
[----:B------:R-:W-:-:S03]  /*3230*/  ISETP.GT.AND P2, PT, R3, RZ, P1 ;  /* 0x000000ff0300720c */ /* 0x000fc60000f44270 */
[----:B------:R-:W-:-:S05]  /*3240*/  FFMA R14, R43, R23, R14 ;  /* 0x000000172b0e7223 */ /* 0x000fca000000000e */
[----:B------:R-:W-:-:S05]  /*3250*/  F2FP.F16.F32.PACK_AB R14, RZ, R14 ;  /* 0x0000000eff0e723e */ /* 0x000fca00000000ff */
[----:B------:R0:W-:Y:S01]  /*3260*/  @P0 STG.E.U16 desc[UR36][R12.64+0x2], R14 ;  /* 0x0000020e0c000986 */ /* 0x0001e2000c101524 */
[----:B------:R-:W-:Y:S05]  /*3270*/  @!P2 BRA `(.L_x_35) ;  /* 0x000000000004a947 */ /* 0x000fea0003800000 */
[----:B------:R3:W5:Y:S02]  /*3280*/  LDG.E.LTC128B.U16 R40, desc[UR36][R4.64+0x10] ;  /* 0x0000102404287981 */ /* 0x000764000c1e1520 */
.L_x_35:
[----:B------:R-:W-:Y:S05]  /*3290*/  BSYNC B1 ;  /* 0x0000000000017941 */ /* 0x000fea0003800000 */
.L_x_34:
[----:B-----5:R-:W-:Y:S01]  /*32a0*/  HADD2.F32 R9, -RZ, R40.H0_H0 ;  /* 0x20000028ff097230 */ /* 0x020fe20000004100 */
        /* <DEDUP_REMOVED lines=9> */
.L_x_37:
[----:B------:R-:W-:Y:S05]  /*3340*/  BSYNC B1 ;  /* 0x0000000000017941 */ /* 0x000fea0003800000 */
.L_x_36:
[----:B----45:R-:W-:Y:S01]  /*3350*/  HADD2.F32 R9, -RZ, R40.H0_H0 ;  /* 0x20000028ff097230 */ /* 0x030fe20000004100 */
[----:B------:R-:W-:Y:S01]  /*3360*/  ISETP.GT.AND P1, PT, R3, 0x8, P1 ;  /* 0x000000080300780c */ /* 0x000fe20000f24270 */
[----:B------:R-:W-:Y:S03]  /*3370*/  BSSY B1, `(.L_x_38) ;  /* 0x0000007000017945 */ /* 0x000fe60003800000 */
[----:B0-----:R-:W-:-:S04]  /*3380*/  FMUL R14, R9, R48 ;  /* 0x00000030090e7220 */ /* 0x001fc80000400000 */
[----:B------:R-:W-:-:S05]  /*3390*/  FFMA R14, R45, R23, R14 ;  /* 0x000000172d0e7223 */ /* 0x000fca000000000e */
[----:B------:R-:W-:-:S05]  /*33a0*/  F2FP.F16.F32.PACK_AB R14, RZ, R14 ;  /* 0x0000000eff0e723e */ /* 0x000fca00000000ff */
[----:B------:R0:W-:Y:S01]  /*33b0*/  @P3 STG.E.U16 desc[UR36][R6.64+0x12], R14 ;  /* 0x0000120e06003986 */ /* 0x0001e2000c101524 */
[----:B------:R-:W-:Y:S05]  /*33c0*/  @!P1 BRA `(.L_x_39) ;  /* 0x0000000000049947 */ /* 0x000fea0003800000 */
[----:B------:R4:W5:Y:S02]  /*33d0*/  LDG.E.LTC128B.U16 R40, desc[UR36][R10.64+0x10] ;  /* 0x000010240a287981 */ /* 0x000964000c1e1520 */
.L_x_39:
[----:B------:R-:W-:Y:S05]  /*33e0*/  BSYNC B1 ;  /* 0x0000000000017941 */ /* 0x000fea0003800000 */
.L_x_38:
[----:B-----5:R-:W-:Y:S01]  /*33f0*/  HADD2.F32 R9, -RZ, R40.H0_H0 ;  /* 0x20000028ff097230 */ /* 0x020fe20000004100 */
[----:B------:R-:W-:Y:S01]  /*3400*/  ISETP.GT.AND P0, PT, R3, 0x8, P0 ;  /* 0x000000080300780c */ /* 0x000fe20000704270 */
[----:B------:R-:W-:Y:S03]  /*3410*/  BSSY B1, `(.L_x_40) ;  /* 0x0000007000017945 */ /* 0x000fe60003800000 */
[----:B------:R-:W-:-:S04]  /*3420*/  FMUL R9, R9, R48 ;  /* 0x0000003009097220 */ /* 0x000fc80000400000 */
[----:B------:R-:W-:-:S05]  /*3430*/  FFMA R9, R46, R23, R9 ;  /* 0x000000172e097223 */ /* 0x000fca0000000009 */
[----:B------:R-:W-:-:S05]  /*3440*/  F2FP.F16.F32.PACK_AB R9, RZ, R9 ;  /* 0x00000009ff09723e */ /* 0x000fca00000000ff */
[----:B------:R0:W-:Y:S01]  /*3450*/  @P1 STG.E.U16 desc[UR36][R12.64+0x10], R9 ;  /* 0x000010090c001986 */ /* 0x0001e2000c101524 */
[----:B------:R-:W-:Y:S05]  /*3460*/  @!P0 BRA `(.L_x_41) ;  /* 0x0000000000048947 */ /* 0x000fea0003800000 */
[----:B------:R0:W5:Y:S02]  /*3470*/  LDG.E.LTC128B.U16 R40, desc[UR36][R10.64+0x12] ;  /* 0x000012240a287981 */ /* 0x000164000c1e1520 */
.L_x_41:
[----:B------:R-:W-:Y:S05]  /*3480*/  BSYNC B1 ;  /* 0x0000000000017941 */ /* 0x000fea0003800000 */
.L_x_40:
        /* <DEDUP_REMOVED lines=10> */
.L_x_43:
[----:B------:R-:W-:Y:S05]  /*3530*/  BSYNC B1 ;  /* 0x0000000000017941 */ /* 0x000fea0003800000 */
.L_x_42:
        /* <DEDUP_REMOVED lines=10> */
.L_x_45:
[----:B------:R-:W-:Y:S05]  /*35e0*/  BSYNC B1 ;  /* 0x0000000000017941 */ /* 0x000fea0003800000 */
.L_x_44:
[----:B0----5:R-:W-:Y:S01]  /*35f0*/  HADD2.F32 R9, -RZ, R40.H0_H0 ;  /* 0x20000028ff097230 */ /* 0x021fe20000004100 */
        /* <DEDUP_REMOVED lines=8> */
.L_x_47:
[----:B------:R-:W-:Y:S05]  /*3680*/  BSYNC B1 ;  /* 0x0000000000017941 */ /* 0x000fea0003800000 */
.L_x_46:
        /* <DEDUP_REMOVED lines=9> */
.L_x_49:
[----:B------:R-:W-:Y:S05]  /*3720*/  BSYNC B1 ;  /* 0x0000000000017941 */ /* 0x000fea0003800000 */
.L_x_48:
        /* <DEDUP_REMOVED lines=10> */
.L_x_51:
[----:B------:R-:W-:Y:S05]  /*37d0*/  BSYNC B1 ;  /* 0x0000000000017941 */ /* 0x000fea0003800000 */
.L_x_50:
        /* <DEDUP_REMOVED lines=10> */
.L_x_53:
[----:B------:R-:W-:Y:S05]  /*3880*/  BSYNC B1 ;  /* 0x0000000000017941 */ /* 0x000fea0003800000 */
.L_x_52:
        /* <DEDUP_REMOVED lines=9> */
.L_x_55:
[----:B------:R-:W-:Y:S05]  /*3920*/  BSYNC B1 ;  /* 0x0000000000017941 */ /* 0x000fea0003800000 */
.L_x_54:
        /* <DEDUP_REMOVED lines=9> */
.L_x_57:
[----:B------:R-:W-:Y:S05]  /*39c0*/  BSYNC B1 ;  /* 0x0000000000017941 */ /* 0x000fea0003800000 */
.L_x_56:
        /* <DEDUP_REMOVED lines=10> */
.L_x_59:
[----:B------:R-:W-:Y:S05]  /*3a70*/  BSYNC B1 ;  /* 0x0000000000017941 */ /* 0x000fea0003800000 */
.L_x_58:
        /* <DEDUP_REMOVED lines=10> */
.L_x_61:
[----:B------:R-:W-:Y:S05]  /*3b20*/  BSYNC B1 ;  /* 0x0000000000017941 */ /* 0x000fea0003800000 */
.L_x_60:
        /* <DEDUP_REMOVED lines=9> */
.L_x_63:
[----:B------:R-:W-:Y:S05]  /*3bc0*/  BSYNC B1 ;  /* 0x0000000000017941 */ /* 0x000fea0003800000 */
.L_x_62:
        /* <DEDUP_REMOVED lines=9> */
.L_x_65:
[----:B------:R-:W-:Y:S05]  /*3c60*/  BSYNC B1 ;  /* 0x0000000000017941 */ /* 0x000fea0003800000 */
.L_x_64:
        /* <DEDUP_REMOVED lines=10> */
.L_x_67:
[----:B------:R-:W-:Y:S05]  /*3d10*/  BSYNC B1 ;  /* 0x0000000000017941 */ /* 0x000fea0003800000 */
.L_x_66:
        /* <DEDUP_REMOVED lines=10> */
.L_x_69:
[----:B------:R-:W-:Y:S05]  /*3dc0*/  BSYNC B1 ;  /* 0x0000000000017941 */ /* 0x000fea0003800000 */
.L_x_68:
[----:B01-3-5:R-:W-:Y:S01]  /*3dd0*/  HADD2.F32 R5, -RZ, R40.H0_H0 ;  /* 0x20000028ff057230 */ /* 0x02bfe20000004100 */
        /* <DEDUP_REMOVED lines=8> */
.L_x_71:
[----:B------:R-:W-:Y:S05]  /*3e60*/  BSYNC B1 ;  /* 0x0000000000017941 */ /* 0x000fea0003800000 */
.L_x_70:
[----:B-----5:R-:W-:Y:S01]  /*3e70*/  HADD2.F32 R5, -RZ, R40.H0_H0 ;  /* 0x20000028ff057230 */ /* 0x020fe20000004100 */
[----:B------:R-:W-:Y:S01]  /*3e80*/  ISETP.GT.AND P0, PT, R3, 0x8, P0 ;  /* 0x000000080300780c */ /* 0x000fe20000704270 */
[----:B0-----:R-:W-:Y:S01]  /*3e90*/  @P1 IMAD.MOV.U32 R4, RZ, RZ, R12 ;  /* 0x000000ffff041224 */ /* 0x001fe200078e000c */
[----:B------:R-:W-:Y:S02]  /*3ea0*/  BSSY B1, `(.L_x_72) ;  /* 0x0000009000017945 */ /* 0x000fe40003800000 */
[----:B------:R-:W-:-:S04]  /*3eb0*/  FMUL R5, R5, R48 ;  /* 0x0000003005057220 */ /* 0x000fc80000400000 */
[----:B------:R-:W-:-:S05]  /*3ec0*/  FFMA R5, R30, R23, R5 ;  /* 0x000000171e057223 */ /* 0x000fca0000000005 */
[----:B------:R-:W-:-:S04]  /*3ed0*/  F2FP.F16.F32.PACK_AB R5, RZ, R5 ;  /* 0x00000005ff05723e */ /* 0x000fc800000000ff */
[----:B------:R-:W-:Y:S01]  /*3ee0*/  PRMT R6, R5, 0x7610, R6 ;  /* 0x0000761005067816 */ /* 0x000fe20000000006 */
[----:B------:R-:W-:-:S05]  /*3ef0*/  @P1 IMAD.MOV.U32 R5, RZ, RZ, R13 ;  /* 0x000000ffff051224 */ /* 0x000fca00078e000d */
[----:B------:R0:W-:Y:S01]  /*3f00*/  @P1 STG.E.U16 desc[UR36][R4.64+0x50], R6 ;  /* 0x0000500604001986 */ /* 0x0001e2000c101524 */
[----:B------:R-:W-:Y:S05]  /*3f10*/  @!P0 BRA `(.L_x_73) ;  /* 0x0000000000048947 */ /* 0x000fea0003800000 */
[----:B------:R3:W5:Y:S02]  /*3f20*/  LDG.E.LTC128B.U16 R40, desc[UR36][R10.64+0x52] ;  /* 0x000052240a287981 */ /* 0x000764000c1e1520 */
.L_x_73:
[----:B------:R-:W-:Y:S05]  /*3f30*/  BSYNC B1 ;  /* 0x0000000000017941 */ /* 0x000fea0003800000 */
.L_x_72:
[----:B------:R-:W-:Y:S05]  /*3f40*/  @!P0 BRA `(.L_x_74) ;  /* 0x0000000400e08947 */ /* 0x000fea0003800000 */
[----:B-----5:R-:W-:-:S05]  /*3f50*/  HADD2.F32 R3, -RZ, R40.H0_H0 ;  /* 0x20000028ff037230 */ /* 0x020fca0000004100 */
[----:B0-----:R-:W-:-:S04]  /*3f60*/  FMUL R4, R3, R48 ;  /* 0x0000003003047220 */ /* 0x001fc80000400000 */
[----:B------:R-:W-:-:S05]  /*3f70*/  FFMA R4, R31, R23, R4 ;  /* 0x000000171f047223 */ /* 0x000fca0000000004 */
[----:B------:R-:W-:-:S05]  /*3f80*/  F2FP.F16.F32.PACK_AB R4, RZ, R4 ;  /* 0x00000004ff04723e */ /* 0x000fca00000000ff */
[----:B------:R0:W-:Y:S01]  /*3f90*/  STG.E.U16 desc[UR36][R12.64+0x52], R4 ;  /* 0x000052040c007986 */ /* 0x0001e2000c101524 */
[----:B------:R-:W-:Y:S05]  /*3fa0*/  BRA `(.L_x_74) ;  /* 0x0000000400c87947 */ /* 0x000fea0003800000 */
.L_x_29:
[----:B------:R-:W-:Y:S01]  /*3fb0*/  ULDC.64 UR4, c[0x0][0x5c0] ;  /* 0x0001700000047ab9 */ /* 0x000fe20000000a00 */
[----:B------:R-:W-:Y:S01]  /*3fc0*/  ISETP.GT.AND P3, PT, R8, 0x1, PT ;  /* 0x000000010800780c */ /* 0x000fe20003f64270 */
[-C--:B------:R-:W-:Y:S01]  /*3fd0*/  FMUL R40, R40, R23.reuse ;  /* 0x0000001728287220 */ /* 0x080fe20000400000 */
[----:B------:R-:W-:Y:S01]  /*3fe0*/  LEA R4, P0, R50, UR4, 0x1 ;  /* 0x0000000432047c11 */ /* 0x000fe2000f8008ff */
[-C--:B------:R-:W-:Y:S01]  /*3ff0*/  FMUL R41, R41, R23.reuse ;  /* 0x0000001729297220 */ /* 0x080fe20000400000 */
[----:B------:R-:W-:Y:S01]  /*4000*/  ISETP.GT.AND P1, PT, R3, 0x8, P1 ;  /* 0x000000080300780c */ /* 0x000fe20000f24270 */
[-C--:B------:R-:W-:Y:S01]  /*4010*/  FMUL R42, R42, R23.reuse ;  /* 0x000000172a2a7220 */ /* 0x080fe20000400000 */
[----:B------:R-:W-:Y:S01]  /*4020*/  LEA.HI.X R5, R50, UR5, R67, 0x1, P0 ;  /* 0x0000000532057c11 */ /* 0x000fe200080f0c43 */
[-C--:B------:R-:W-:Y:S01]  /*4030*/  FMUL R43, R43, R23.reuse ;  /* 0x000000172b2b7220 */ /* 0x080fe20000400000 */
[----:B------:R-:W-:Y:S01]  /*4040*/  ISETP.GT.AND P0, PT, R3, RZ, P3 ;  /* 0x000000ff0300720c */ /* 0x000fe20001f04270 */
[-C--:B------:R-:W-:Y:S01]  /*4050*/  FMUL R44, R44, R23.reuse ;  /* 0x000000172c2c7220 */ /* 0x080fe20000400000 */
[----:B------:R-:W-:Y:S01]  /*4060*/  F2FP.F16.F32.PACK_AB R40, RZ, R40 ;  /* 0x00000028ff28723e */ /* 0x000fe200000000ff */
[----:B------:R-:W-:Y:S01]  /*4070*/  FMUL R45, R45, R23 ;  /* 0x000000172d2d7220 */ /* 0x000fe20000400000 */
[----:B------:R-:W-:Y:S01]  /*4080*/  F2FP.F16.F32.PACK_AB R41, RZ, R41 ;  /* 0x00000029ff29723e */ /* 0x000fe200000000ff */
[-C--:B------:R-:W-:Y:S01]  /*4090*/  FMUL R46, R46, R23.reuse ;  /* 0x000000172e2e7220 */ /* 0x080fe20000400000 */
[----:B------:R-:W-:Y:S01]  /*40a0*/  ISETP.GT.AND P3, PT, R3, 0x8, P3 ;  /* 0x000000080300780c */ /* 0x000fe20001f64270 */
[----:B------:R-:W-:Y:S01]  /*40b0*/  @P2 STG.E.U16 desc[UR36][R4.64], R40 ;  /* 0x0000002804002986 */ /* 0x000fe2000c101524 */
[----:B------:R-:W-:Y:S01]  /*40c0*/  ISETP.GT.AND P2, PT, R8, 0x8, PT ;  /* 0x000000080800780c */ /* 0x000fe20003f44270 */
[-C--:B------:R-:W-:Y:S01]  /*40d0*/  FMUL R47, R47, R23.reuse ;  /* 0x000000172f2f7220 */ /* 0x080fe20000400000 */
[----:B------:R-:W-:Y:S01]  /*40e0*/  SHF.L.U64.HI R59, R58, 0x4, R59 ;  /* 0x000000043a3b7819 */ /* 0x000fe2000001023b */
[-C--:B------:R-:W-:Y:S01]  /*40f0*/  FMUL R32, R32, R23.reuse ;  /* 0x0000001720207220 */ /* 0x080fe20000400000 */
[----:B------:R-:W-:Y:S01]  /*4100*/  LEA R6, P4, R58, R4, 0x4 ;  /* 0x000000043a067211 */ /* 0x000fe200078820ff */
[----:B------:R-:W-:Y:S01]  /*4110*/  @P0 STG.E.U16 desc[UR36][R4.64+0x2], R41 ;  /* 0x0000022904000986 */ /* 0x000fe2000c101524 */
[----:B------:R-:W-:Y:S01]  /*4120*/  ISETP.GT.AND P5, PT, R3, RZ, P2 ;  /* 0x000000ff0300720c */ /* 0x000fe200017a4270 */
[-C--:B------:R-:W-:Y:S01]  /*4130*/  FMUL R33, R33, R23.reuse ;  /* 0x0000001721217220 */ /* 0x080fe20000400000 */
[----:B------:R-:W-:Y:S01]  /*4140*/  ISETP.GT.AND P0, PT, R8, 0x9, PT ;  /* 0x000000090800780c */ /* 0x000fe20003f04270 */
[----:B------:R-:W-:Y:S01]  /*4150*/  IMAD.X R7, R59, 0x1, R5, P4 ;  /* 0x000000013b077824 */ /* 0x000fe200020e0605 */
[----:B------:R-:W-:Y:S01]  /*4160*/  F2FP.F16.F32.PACK_AB R42, RZ, R42 ;  /* 0x0000002aff2a723e */ /* 0x000fe200000000ff */
[----:B------:R-:W-:Y:S01]  /*4170*/  FMUL R34, R34, R23 ;  /* 0x0000001722227220 */ /* 0x000fe20000400000 */
[----:B------:R-:W-:Y:S01]  /*4180*/  F2FP.F16.F32.PACK_AB R43, RZ, R43 ;  /* 0x0000002bff2b723e */ /* 0x000fe200000000ff */
[-C--:B------:R-:W-:Y:S01]  /*4190*/  FMUL R35, R35, R23.reuse ;  /* 0x0000001723237220 */ /* 0x080fe20000400000 */
[C---:B------:R-:W-:Y:S01]  /*41a0*/  ISETP.GT.AND P4, PT, R3.reuse, RZ, P0 ;  /* 0x000000ff0300720c */ /* 0x040fe20000784270 */
[----:B------:R-:W-:Y:S01]  /*41b0*/  @P1 STG.E.U16 desc[UR36][R6.64], R42 ;  /* 0x0000002a06001986 */ /* 0x000fe2000c101524 */
[----:B------:R-:W-:Y:S01]  /*41c0*/  F2FP.F16.F32.PACK_AB R44, RZ, R44 ;  /* 0x0000002cff2c723e */ /* 0x000fe200000000ff */
[-C--:B------:R-:W-:Y:S01]  /*41d0*/  FMUL R36, R36, R23.reuse ;  /* 0x0000001724247220 */ /* 0x080fe20000400000 */
[----:B------:R-:W-:Y:S01]  /*41e0*/  ISETP.GT.AND P2, PT, R3, 0x8, P2 ;  /* 0x000000080300780c */ /* 0x000fe20001744270 */
[----:B------:R-:W-:Y:S01]  /*41f0*/  @P3 STG.E.U16 desc[UR36][R6.64+0x2], R43 ;  /* 0x0000022b06003986 */ /* 0x000fe2000c101524 */
[----:B------:R-:W-:Y:S01]  /*4200*/  ISETP.GT.AND P3, PT, R8, 0x10, PT ;  /* 0x000000100800780c */ /* 0x000fe20003f64270 */
[----:B------:R-:W-:Y:S01]  /*4210*/  FMUL R37, R37, R23 ;  /* 0x0000001725257220 */ /* 0x000fe20000400000 */
[----:B------:R-:W-:Y:S01]  /*4220*/  F2FP.F16.F32.PACK_AB R45, RZ, R45 ;  /* 0x0000002dff2d723e */ /* 0x000fe200000000ff */
[----:B------:R-:W-:Y:S01]  /*4230*/  @P5 STG.E.U16 desc[UR36][R4.64+0x10], R44 ;  /* 0x0000102c04005986 */ /* 0x000fe2000c101524 */
[C---:B------:R-:W-:Y:S01]  /*4240*/  ISETP.GT.AND P0, PT, R3.reuse, 0x8, P0 ;  /* 0x000000080300780c */ /* 0x040fe20000704270 */
[-C--:B------:R-:W-:Y:S01]  /*4250*/  FMUL R38, R38, R23.reuse ;  /* 0x0000001726267220 */ /* 0x080fe20000400000 */
[----:B------:R-:W-:Y:S01]  /*4260*/  ISETP.GT.AND P5, PT, R3, RZ, P3 ;  /* 0x000000ff0300720c */ /* 0x000fe20001fa4270 */
[----:B------:R-:W-:Y:S01]  /*4270*/  @P4 STG.E.U16 desc[UR36][R4.64+0x12], R45 ;  /* 0x0000122d04004986 */ /* 0x000fe2000c101524 */
[----:B------:R-:W-:Y:S01]  /*4280*/  ISETP.GT.AND P1, PT, R8, 0x11, PT ;  /* 0x000000110800780c */ /* 0x000fe20003f24270 */
[-C--:B------:R-:W-:Y:S01]  /*4290*/  FMUL R39, R39, R23.reuse ;  /* 0x0000001727277220 */ /* 0x080fe20000400000 */
[----:B------:R-:W-:Y:S01]  /*42a0*/  F2FP.F16.F32.PACK_AB R46, RZ, R46 ;  /* 0x0000002eff2e723e */ /* 0x000fe200000000ff */
[-C--:B------:R-:W-:Y:S01]  /*42b0*/  FMUL R24, R24, R23.reuse ;  /* 0x0000001718187220 */ /* 0x080fe20000400000 */
[----:B------:R-:W-:Y:S01]  /*42c0*/  ISETP.GT.AND P4, PT, R3, RZ, P1 ;  /* 0x000000ff0300720c */ /* 0x000fe20000f84270 */
[----:B------:R-:W-:Y:S01]  /*42d0*/  FMUL R25, R25, R23 ;  /* 0x0000001719197220 */ /* 0x000fe20000400000 */
[----:B------:R-:W-:Y:S01]  /*42e0*/  F2FP.F16.F32.PACK_AB R47, RZ, R47 ;  /* 0x0000002fff2f723e */ /* 0x000fe200000000ff */
[----:B------:R-:W-:Y:S01]  /*42f0*/  @P2 STG.E.U16 desc[UR36][R6.64+0x10], R46 ;  /* 0x0000102e06002986 */ /* 0x000fe2000c101524 */
[----:B------:R-:W-:Y:S01]  /*4300*/  F2FP.F16.F32.PACK_AB R32, RZ, R32 ;  /* 0x00000020ff20723e */ /* 0x000fe200000000ff */
[----:B------:R-:W-:Y:S01]  /*4310*/  FMUL R26, R26, R23 ;  /* 0x000000171a1a7220 */ /* 0x000fe20000400000 */
[----:B------:R-:W-:Y:S01]  /*4320*/  F2FP.F16.F32.PACK_AB R33, RZ, R33 ;  /* 0x00000021ff21723e */ /* 0x000fe200000000ff */
[----:B------:R-:W-:Y:S01]  /*4330*/  @P0 STG.E.U16 desc[UR36][R6.64+0x12], R47 ;  /* 0x0000122f06000986 */ /* 0x000fe2000c101524 */
[----:B------:R-:W-:Y:S01]  /*4340*/  ISETP.GT.AND P0, PT, R3, 0x8, P3 ;  /* 0x000000080300780c */ /* 0x000fe20001f04270 */
[-C--:B------:R-:W-:Y:S01]  /*4350*/  FMUL R27, R27, R23.reuse ;  /* 0x000000171b1b7220 */ /* 0x080fe20000400000 */
[----:B------:R-:W-:Y:S01]  /*4360*/  F2FP.F16.F32.PACK_AB R34, RZ, R34 ;  /* 0x00000022ff22723e */ /* 0x000fe200000000ff */
[----:B------:R-:W-:Y:S01]  /*4370*/  @P5 STG.E.U16 desc[UR36][R4.64+0x20], R32 ;  /* 0x0000202004005986 */ /* 0x000fe2000c101524 */
[----:B------:R-:W-:Y:S01]  /*4380*/  ISETP.GT.AND P5, PT, R3, 0x8, P1 ;  /* 0x000000080300780c */ /* 0x000fe20000fa4270 */
[-C--:B------:R-:W-:Y:S01]  /*4390*/  FMUL R28, R28, R23.reuse ;  /* 0x000000171c1c7220 */ /* 0x080fe20000400000 */
[C---:B------:R-:W-:Y:S01]  /*43a0*/  ISETP.GT.AND P1, PT, R8.reuse, 0x19, PT ;  /* 0x000000190800780c */ /* 0x040fe20003f24270 */
[----:B------:R-:W-:Y:S01]  /*43b0*/  @P4 STG.E.U16 desc[UR36][R4.64+0x22], R33 ;  /* 0x0000222104004986 */ /* 0x000fe2000c101524 */
[----:B------:R-:W-:Y:S01]  /*43c0*/  ISETP.GT.AND P4, PT, R8, 0x18, PT ;  /* 0x000000180800780c */ /* 0x000fe20003f84270 */
[----:B------:R-:W-:Y:S01]  /*43d0*/  FMUL R29, R29, R23 ;  /* 0x000000171d1d7220 */ /* 0x000fe20000400000 */
[----:B------:R-:W-:Y:S01]  /*43e0*/  F2FP.F16.F32.PACK_AB R35, RZ, R35 ;  /* 0x00000023ff23723e */ /* 0x000fe200000000ff */
[-C--:B------:R-:W-:Y:S01]  /*43f0*/  FMUL R30, R30, R23.reuse ;  /* 0x000000171e1e7220 */ /* 0x080fe20000400000 */
[C---:B------:R-:W-:Y:S01]  /*4400*/  ISETP.GT.AND P2, PT, R3.reuse, RZ, P4 ;  /* 0x000000ff0300720c */ /* 0x040fe20002744270 */
[----:B------:R-:W-:Y:S01]  /*4410*/  @P0 STG.E.U16 desc[UR36][R6.64+0x20], R34 ;  /* 0x0000202206000986 */ /* 0x000fe2000c101524 */
[----:B------:R-:W-:Y:S01]  /*4420*/  ISETP.GT.AND P3, PT, R3, RZ, P1 ;  /* 0x000000ff0300720c */ /* 0x000fe20000f64270 */
[----:B------:R-:W-:Y:S01]  /*4430*/  FMUL R31, R31, R23 ;  /* 0x000000171f1f7220 */ /* 0x000fe20000400000 */
[C---:B------:R-:W-:Y:S01]  /*4440*/  ISETP.GT.AND P4, PT, R3.reuse, 0x8, P4 ;  /* 0x000000080300780c */ /* 0x040fe20002784270 */
[----:B------:R-:W-:Y:S01]  /*4450*/  @P5 STG.E.U16 desc[UR36][R6.64+0x22], R35 ;  /* 0x0000222306005986 */ /* 0x000fe2000c101524 */
[----:B------:R-:W-:-:S02]  /*4460*/  ISETP.GT.AND P5, PT, R3, 0x8, P1 ;  /* 0x000000080300780c */ /* 0x000fc40000fa4270 */
[----:B------:R-:W-:Y:S02]  /*4470*/  F2FP.F16.F32.PACK_AB R36, RZ, R36 ;  /* 0x00000024ff24723e */ /* 0x000fe400000000ff */
[----:B------:R-:W-:Y:S02]  /*4480*/  F2FP.F16.F32.PACK_AB R37, RZ, R37 ;  /* 0x00000025ff25723e */ /* 0x000fe400000000ff */
[----:B------:R-:W-:Y:S01]  /*4490*/  F2FP.F16.F32.PACK_AB R38, RZ, R38 ;  /* 0x00000026ff26723e */ /* 0x000fe200000000ff */
[----:B------:R-:W-:Y:S01]  /*44a0*/  @P2 STG.E.U16 desc[UR36][R4.64+0x30], R36 ;  /* 0x0000302404002986 */ /* 0x000fe2000c101524 */
[----:B------:R-:W-:Y:S02]  /*44b0*/  F2FP.F16.F32.PACK_AB R39, RZ, R39 ;  /* 0x00000027ff27723e */ /* 0x000fe400000000ff */
[C---:B------:R-:W-:Y:S01]  /*44c0*/  ISETP.GT.AND P2, PT, R8.reuse, 0x21, PT ;  /* 0x000000210800780c */ /* 0x040fe20003f44270 */
[----:B------:R-:W-:Y:S01]  /*44d0*/  @P3 STG.E.U16 desc[UR36][R4.64+0x32], R37 ;  /* 0x0000322504003986 */ /* 0x000fe2000c101524 */
[----:B------:R-:W-:-:S02]  /*44e0*/  ISETP.GT.AND P3, PT, R8, 0x20, PT ;  /* 0x000000200800780c */ /* 0x000fc40003f64270 */
[----:B------:R-:W-:Y:S01]  /*44f0*/  F2FP.F16.F32.PACK_AB R24, RZ, R24 ;  /* 0x00000018ff18723e */ /* 0x000fe200000000ff */
[----:B------:R-:W-:Y:S01]  /*4500*/  @P4 STG.E.U16 desc[UR36][R6.64+0x30], R38 ;  /* 0x0000302606004986 */ /* 0x000fe2000c101524 */
[C---:B------:R-:W-:Y:S02]  /*4510*/  ISETP.GT.AND P4, PT, R3.reuse, RZ, P2 ;  /* 0x000000ff0300720c */ /* 0x040fe40001784270 */
[----:B------:R-:W-:Y:S01]  /*4520*/  F2FP.F16.F32.PACK_AB R25, RZ, R25 ;  /* 0x00000019ff19723e */ /* 0x000fe200000000ff */
[----:B------:R-:W-:Y:S01]  /*4530*/  @P5 STG.E.U16 desc[UR36][R6.64+0x32], R39 ;  /* 0x0000322706005986 */ /* 0x000fe2000c101524 */
[----:B------:R-:W-:Y:S02]  /*4540*/  ISETP.GT.AND P5, PT, R3, RZ, P3 ;  /* 0x000000ff0300720c */ /* 0x000fe40001fa4270 */
[C---:B------:R-:W-:Y:S02]  /*4550*/  ISETP.GT.AND P1, PT, R8.reuse, 0x28, PT ;  /* 0x000000280800780c */ /* 0x040fe40003f24270 */
[----:B------:R-:W-:-:S02]  /*4560*/  ISETP.GT.AND P0, PT, R8, 0x29, PT ;  /* 0x000000290800780c */ /* 0x000fc40003f04270 */
[C---:B------:R-:W-:Y:S02]  /*4570*/  ISETP.GT.AND P3, PT, R3.reuse, 0x8, P3 ;  /* 0x000000080300780c */ /* 0x040fe40001f64270 */
[C---:B------:R-:W-:Y:S02]  /*4580*/  ISETP.GT.AND P2, PT, R3.reuse, 0x8, P2 ;  /* 0x000000080300780c */ /* 0x040fe40001744270 */
[----:B------:R-:W-:Y:S02]  /*4590*/  F2FP.F16.F32.PACK_AB R26, RZ, R26 ;  /* 0x0000001aff1a723e */ /* 0x000fe400000000ff */
[----:B------:R-:W-:Y:S01]  /*45a0*/  F2FP.F16.F32.PACK_AB R27, RZ, R27 ;  /* 0x0000001bff1b723e */ /* 0x000fe200000000ff */
[----:B------:R-:W-:Y:S01]  /*45b0*/  @P5 STG.E.U16 desc[UR36][R4.64+0x40], R24 ;  /* 0x0000401804005986 */ /* 0x000fe2000c101524 */
[C---:B------:R-:W-:Y:S02]  /*45c0*/  ISETP.GT.AND P5, PT, R3.reuse, RZ, P0 ;  /* 0x000000ff0300720c */ /* 0x040fe400007a4270 */
[C---:B------:R-:W-:Y:S01]  /*45d0*/  ISETP.GT.AND P0, PT, R3.reuse, 0x8, P0 ;  /* 0x000000080300780c */ /* 0x040fe20000704270 */
[----:B------:R-:W-:Y:S01]  /*45e0*/  @P4 STG.E.U16 desc[UR36][R4.64+0x42], R25 ;  /* 0x0000421904004986 */ /* 0x000fe2000c101524 */
[----:B------:R-:W-:-:S02]  /*45f0*/  ISETP.GT.AND P4, PT, R3, RZ, P1 ;  /* 0x000000ff0300720c */ /* 0x000fc40000f84270 */
[----:B------:R-:W-:Y:S01]  /*4600*/  ISETP.GT.AND P1, PT, R3, 0x8, P1 ;  /* 0x000000080300780c */ /* 0x000fe20000f24270 */
[----:B------:R-:W-:Y:S01]  /*4610*/  @P3 STG.E.U16 desc[UR36][R6.64+0x40], R26 ;  /* 0x0000401a06003986 */ /* 0x000fe2000c101524 */
[----:B------:R-:W-:Y:S02]  /*4620*/  F2FP.F16.F32.PACK_AB R28, RZ, R28 ;  /* 0x0000001cff1c723e */ /* 0x000fe400000000ff */
[----:B------:R-:W-:Y:S01]  /*4630*/  F2FP.F16.F32.PACK_AB R29, RZ, R29 ;  /* 0x0000001dff1d723e */ /* 0x000fe200000000ff */
[----:B------:R-:W-:Y:S01]  /*4640*/  @P2 STG.E.U16 desc[UR36][R6.64+0x42], R27 ;  /* 0x0000421b06002986 */ /* 0x000fe2000c101524 */
[----:B------:R-:W-:Y:S02]  /*4650*/  F2FP.F16.F32.PACK_AB R30, RZ, R30 ;  /* 0x0000001eff1e723e */ /* 0x000fe400000000ff */
[----:B------:R-:W-:-:S03]  /*4660*/  F2FP.F16.F32.PACK_AB R31, RZ, R31 ;  /* 0x0000001fff1f723e */ /* 0x000fc600000000ff */
[----:B------:R-:W-:Y:S04]  /*4670*/  @P4 STG.E.U16 desc[UR36][R4.64+0x50], R28 ;  /* 0x0000501c04004986 */ /* 0x000fe8000c101524 */
[----:B------:R0:W-:Y:S02]  /*4680*/  @P5 STG.E.U16 desc[UR36][R4.64+0x52], R29 ;  /* 0x0000521d04005986 */ /* 0x0001e4000c101524 */
[----:B0-----:R-:W-:Y:S02]  /*4690*/  @P1 IMAD.MOV.U32 R4, RZ, RZ, R6 ;  /* 0x000000ffff041224 */ /* 0x001fe400078e0006 */
[----:B------:R-:W-:-:S05]  /*46a0*/  @P1 IMAD.MOV.U32 R5, RZ, RZ, R7 ;  /* 0x000000ffff051224 */ /* 0x000fca00078e0007 */
[----:B------:R0:W-:Y:S04]  /*46b0*/  @P1 STG.E.U16 desc[UR36][R4.64+0x50], R30 ;  /* 0x0000501e04001986 */ /* 0x0001e8000c101524 */
[----:B------:R0:W-:Y:S02]  /*46c0*/  @P0 STG.E.U16 desc[UR36][R6.64+0x52], R31 ;  /* 0x0000521f06000986 */ /* 0x0001e4000c101524 */
.L_x_74:
[----:B------:R-:W-:Y:S05]  /*46d0*/  BSYNC B0 ;  /* 0x0000000000007941 */ /* 0x000fea0003800000 */
.L_x_28:
[----:B------:R-:W-:Y:S01]  /*46e0*/  ULDC UR4, c[0x0][0xc] ;  /* 0x0000030000047ab9 */ /* 0x000fe20000000800 */
[----:B------:R-:W-:Y:S01]  /*46f0*/  ULDC UR5, c[0x0][0x10] ;  /* 0x0000040000057ab9 */ /* 0x000fe20000000800 */
[----:B------:R-:W1:Y:S01]  /*4700*/  LDC R3, c[0x0][0x14] ;  /* 0x00000500ff037b82 */ /* 0x000e620000000800 */
[----:B------:R-:W-:Y:S01]  /*4710*/  UIMAD.WIDE.U32 UR4, UR4, UR5, URZ ;  /* 0x00000005040472a5 */ /* 0x000fe2000f8e003f */
[----:B------:R-:W-:Y:S02]  /*4720*/  IMAD.MOV.U32 R51, RZ, RZ, -0x1 ;  /* 0xffffffffff337424 */ /* 0x000fe400078e00ff */
[----:B------:R-:W-:-:S03]  /*4730*/  IMAD.MOV.U32 R49, RZ, RZ, -0x1 ;  /* 0xffffffffff317424 */ /* 0x000fc600078e00ff */
[----:B-1----:R-:W-:-:S04]  /*4740*/  IMAD.WIDE.U32 R16, R3, UR4, R16 ;  /* 0x0000000403107c25 */ /* 0x002fc8000f8e0010 */
[----:B------:R-:W-:Y:S01]  /*4750*/  IMAD R3, R3, UR5, RZ ;  /* 0x0000000503037c24 */ /* 0x000fe2000f8e02ff */
[----:B------:R-:W-:Y:S02]  /*4760*/  ULDC.64 UR4, c[0x0][0x650] ;  /* 0x0001940000047ab9 */ /* 0x000fe40000000a00 */
[----:B------:R-:W-:Y:S01]  /*4770*/  ISETP.GE.U32.AND P0, PT, R16, UR4, PT ;  /* 0x0000000410007c0c */ /* 0x000fe2000bf06070 */
[--C-:B------:R-:W-:Y:S01]  /*4780*/  IMAD.IADD R17, R17, 0x1, R3.reuse ;  /* 0x0000000111117824 */ /* 0x100fe200078e0203 */
[----:B------:R-:W-:-:S04]  /*4790*/  PRMT R3, RZ, 0x7610, R3 ;  /* 0x00007610ff037816 */ /* 0x000fc80000000003 */
[----:B------:R-:W-:-:S13]  /*47a0*/  ISETP.GE.U32.AND.EX P0, PT, R17, UR5, PT, P0 ;  /* 0x0000000511007c0c */ /* 0x000fda000bf06100 */
[----:B------:R-:W-:Y:S05]  /*47b0*/  @P0 BRA `(.L_x_75) ;  /* 0x0000000400640947 */ /* 0x000fea0003800000 */
[----:B0-----:R-:W0:Y:S01]  /*47c0*/  S2R R12, SR_CTAID.X ;  /* 0x00000000000c7919 */ /* 0x001e220000002500 */
[----:B--234-:R-:W1:Y:S01]  /*47d0*/  LDC.64 R10, c[0x0][0x628] ;  /* 0x00018a00ff0a7b82 */ /* 0x01ce620000000a00 */
[----:B------:R-:W-:Y:S01]  /*47e0*/  ULDC UR4, c[0x0][0x150] ;  /* 0x0000540000047ab9 */ /* 0x000fe20000000800 */
[----:B------:R-:W-:Y:S01]  /*47f0*/  IMAD.MOV.U32 R8, RZ, RZ, R16 ;  /* 0x000000ffff087224 */ /* 0x000fe200078e0010 */
[----:B------:R-:W2:Y:S01]  /*4800*/  S2R R24, SR_CTAID.Y ;  /* 0x0000000000187919 */ /* 0x000ea20000002600 */
[----:B------:R-:W-:-:S04]  /*4810*/  IMAD.MOV.U32 R9, RZ, RZ, R17 ;  /* 0x000000ffff097224 */ /* 0x000fc800078e0011 */
[----:B------:R-:W3:Y:S08]  /*4820*/  LDC R21, c[0x0][0x144] ;  /* 0x00005100ff157b82 */ /* 0x000ef00000000800 */
[----:B------:R-:W4:Y:S08]  /*4830*/  LDC R0, c[0x0][0x630] ;  /* 0x00018c00ff007b82 */ /* 0x000f300000000800 */
[----:B------:R-:W2:Y:S01]  /*4840*/  LDC.64 R14, c[0x0][0x620] ;  /* 0x00018800ff0e7b82 */ /* 0x000ea20000000a00 */
[----:B-1----:R-:W-:-:S04]  /*4850*/  ISETP.NE.U32.AND P0, PT, R10, RZ, PT ;  /* 0x000000ff0a00720c */ /* 0x002fc80003f05070 */
[----:B------:R-:W-:Y:S02]  /*4860*/  ISETP.NE.AND.EX P0, PT, R11, RZ, PT, P0 ;  /* 0x000000ff0b00720c */ /* 0x000fe40003f05300 */
[----:B0-----:R-:W-:-:S05]  /*4870*/  I2FP.F32.U32 R3, R12 ;  /* 0x0000000c00037245 */ /* 0x001fca0000201000 */
[----:B------:R-:W-:-:S04]  /*4880*/  FMUL R3, R3, UR4 ;  /* 0x0000000403037c20 */ /* 0x000fc80008400000 */
[----:B------:R0:W1:Y:S02]  /*4890*/  F2I.U32.TRUNC.NTZ R20, R3 ;  /* 0x0000000300147305 */ /* 0x000064000020f000 */
[----:B---34-:R-:W-:Y:S05]  /*48a0*/  @!P0 BRA `(.L_x_76) ;  /* 0x0000000000288947 */ /* 0x018fea0003800000 */
[----:B0-----:R-:W0:Y:S02]  /*48b0*/  LDC R3, c[0x0][0x634] ;  /* 0x00018d00ff037b82 */ /* 0x001e240000000800 */
        /* <DEDUP_REMOVED lines=9> */
.L_x_76:
[----:B------:R-:W3:Y:S01]  /*4950*/  LDC.64 R28, c[0x0][0x640] ;  /* 0x00019000ff1c7b82 */ /* 0x000ee20000000a00 */
[-CC-:B------:R-:W-:Y:S01]  /*4960*/  SHF.R.U64 R49, R8, R0.reuse, R9.reuse ;  /* 0x0000000008317219 */ /* 0x180fe20000001209 */
[----:B-1----:R-:W-:Y:S01]  /*4970*/  IMAD.MOV R20, RZ, RZ, -R20 ;  /* 0x000000ffff147224 */ /* 0x002fe200078e0a14 */
[----:B------:R-:W-:Y:S01]  /*4980*/  SHF.R.U32.HI R0, RZ, R0, R9 ;  /* 0x00000000ff007219 */ /* 0x000fe20000011609 */
[----:B------:R-:W-:Y:S01]  /*4990*/  ULDC UR4, c[0x0][0x154] ;  /* 0x0000550000047ab9 */ /* 0x000fe20000000800 */
[----:B0-----:R-:W-:Y:S01]  /*49a0*/  IADD3 R3, P0, RZ, -R49, RZ ;  /* 0x80000031ff037210 */ /* 0x001fe20007f1e0ff */
[----:B------:R-:W-:Y:S02]  /*49b0*/  IMAD R21, R21, R20, R12 ;  /* 0x0000001415157224 */ /* 0x000fe400078e020c */
[----:B------:R-:W0:Y:S01]  /*49c0*/  LDC R6, c[0x0][0x618] ;  /* 0x00018600ff067b82 */ /* 0x000e220000000800 */
[----:B------:R-:W-:Y:S02]  /*49d0*/  IMAD.MOV.U32 R7, RZ, RZ, 0x1 ;  /* 0x00000001ff077424 */ /* 0x000fe400078e00ff */
[----:B------:R-:W-:-:S04]  /*49e0*/  IMAD.X R5, RZ, RZ, ~R0, P0 ;  /* 0x000000ffff057224 */ /* 0x000fc800000e0e00 */
[-C--:B--2---:R-:W-:Y:S01]  /*49f0*/  IMAD R0, R5, R14.reuse, RZ ;  /* 0x0000000e05007224 */ /* 0x084fe200078e02ff */
[----:B------:R-:W1:Y:S01]  /*4a00*/  LDC R8, c[0x0][0x608] ;  /* 0x00018200ff087b82 */ /* 0x000e620000000800 */
[----:B------:R-:W-:-:S04]  /*4a10*/  IMAD.WIDE.U32 R4, R3, R14, R16 ;  /* 0x0000000e03047225 */ /* 0x000fc800078e0010 */
[----:B------:R-:W-:Y:S01]  /*4a20*/  IMAD R3, R3, R15, R0 ;  /* 0x0000000f03037224 */ /* 0x000fe200078e0200 */
[----:B------:R-:W-:Y:S02]  /*4a30*/  I2FP.F32.U32 R0, R24 ;  /* 0x0000001800007245 */ /* 0x000fe40000201000 */
[----:B------:R-:W2:Y:S01]  /*4a40*/  LDC R26, c[0x0][0x658] ;  /* 0x00019600ff1a7b82 */ /* 0x000ea20000000800 */
[----:B------:R-:W-:Y:S01]  /*4a50*/  IMAD.IADD R3, R5, 0x1, R3 ;  /* 0x0000000105037824 */ /* 0x000fe200078e0203 */
[----:B---3--:R-:W-:Y:S01]  /*4a60*/  ISETP.NE.U32.AND P0, PT, R28, RZ, PT ;  /* 0x000000ff1c00720c */ /* 0x008fe20003f05070 */
[----:B------:R-:W-:Y:S01]  /*4a70*/  FMUL R0, R0, UR4 ;  /* 0x0000000400007c20 */ /* 0x000fe20008400000 */
[----:B------:R-:W-:Y:S02]  /*4a80*/  IMAD.MOV.U32 R5, RZ, RZ, -0x1 ;  /* 0xffffffffff057424 */ /* 0x000fe400078e00ff */
[----:B------:R-:W-:Y:S01]  /*4a90*/  ISETP.NE.AND.EX P0, PT, R29, RZ, PT, P0 ;  /* 0x000000ff1d00720c */ /* 0x000fe20003f05300 */
[----:B------:R3:W4:Y:S01]  /*4aa0*/  F2I.U32.TRUNC.NTZ R13, R0 ;  /* 0x00000000000d7305 */ /* 0x000722000020f000 */
[----:B------:R-:W3:Y:S01]  /*4ab0*/  LDC R15, c[0x0][0x148] ;  /* 0x00005200ff0f7b82 */ /* 0x000ee20000000800 */
[----:B0-----:R-:W-:-:S02]  /*4ac0*/  SHF.R.U64 R12, R4, R6, R3 ;  /* 0x00000006040c7219 */ /* 0x001fc40000001203 */
[----:B------:R-:W-:-:S05]  /*4ad0*/  SHF.R.U32.HI R3, RZ, R6, R3 ;  /* 0x00000006ff037219 */ /* 0x000fca0000011603 */
[----:B------:R-:W0:Y:S01]  /*4ae0*/  LDC R20, c[0x0][0x600] ;  /* 0x00018000ff147b82 */ /* 0x000e220000000800 */
[-CC-:B-1----:R-:W-:Y:S02]  /*4af0*/  SHF.R.U64 R10, R12, R8.reuse, R3.reuse ;  /* 0x000000080c0a7219 */ /* 0x182fe40000001203 */
[----:B------:R-:W-:-:S05]  /*4b00*/  SHF.R.U32.HI R3, RZ, R8, R3 ;  /* 0x00000008ff037219 */ /* 0x000fca0000011603 */
[----:B------:R-:W1:Y:S01]  /*4b10*/  LDC R27, c[0x0][0x648] ;  /* 0x00019200ff1b7b82 */ /* 0x000e620000000800 */
[-C--:B--2---:R-:W-:Y:S02]  /*4b20*/  SHF.L.U32 R4, R5, R26.reuse, RZ ;  /* 0x0000001a05047219 */ /* 0x084fe400000006ff */
[-CC-:B------:R-:W-:Y:S02]  /*4b30*/  SHF.R.U64 R14, R10, R26.reuse, R3.reuse ;  /* 0x0000001a0a0e7219 */ /* 0x180fe40000001203 */
[----:B------:R-:W-:Y:S02]  /*4b40*/  SHF.R.U32.HI R5, RZ, R26, R3 ;  /* 0x0000001aff057219 */ /* 0x000fe40000011603 */
[----:B------:R-:W-:Y:S01]  /*4b50*/  LOP3.LUT R25, RZ, R4, RZ, 0x33, !PT ;  /* 0x00000004ff197212 */ /* 0x000fe200078e33ff */
[----:B------:R-:W2:Y:S01]  /*4b60*/  LDC R30, c[0x0][0x638] ;  /* 0x00018e00ff1e7b82 */ /* 0x000ea20000000800 */
[----:B------:R-:W-:Y:S01]  /*4b70*/  SHF.L.U32 R26, R7, R26, RZ ;  /* 0x0000001a071a7219 */ /* 0x000fe200000006ff */
[----:B------:R-:W-:-:S06]  /*4b80*/  IMAD.MOV.U32 R4, RZ, RZ, R14 ;  /* 0x000000ffff047224 */ /* 0x000fcc00078e000e */
[----:B------:R-:W0:Y:S01]  /*4b90*/  LDC R31, c[0x0][0x610] ;  /* 0x00018400ff1f7b82 */ /* 0x000e220000000800 */
[----:B----4-:R-:W-:Y:S05]  /*4ba0*/  @!P0 BRA `(.L_x_77) ;  /* 0x0000000000288947 */ /* 0x010fea0003800000 */
[----:B------:R-:W4:Y:S02]  /*4bb0*/  LDC R3, c[0x0][0x64c] ;  /* 0x00019300ff037b82 */ /* 0x000f240000000800 */
[----:B----4-:R-:W-:-:S05]  /*4bc0*/  IADD3 R3, P0, R14, R3, RZ ;  /* 0x000000030e037210 */ /* 0x010fca0007f1e0ff */
        /* <DEDUP_REMOVED lines=8> */
.L_x_77:
[----:B------:R-:W-:Y:S01]  /*4c50*/  ISETP.NE.AND P0, PT, R2, 0x1, PT ;  /* 0x000000010200780c */ /* 0x000fe20003f05270 */
[----:B0-----:R-:W-:Y:S01]  /*4c60*/  VIADD R7, R20, 0xffffffff ;  /* 0xffffffff14077836 */ /* 0x001fe20000000000 */
[----:B-1-3--:R-:W-:Y:S01]  /*4c70*/  SHF.R.U64 R0, R4, R27, R5 ;  /* 0x0000001b04007219 */ /* 0x00afe20000001205 */
[----:B------:R-:W-:Y:S01]  /*4c80*/  IMAD.MOV R13, RZ, RZ, -R13 ;  /* 0x000000ffff0d7224 */ /* 0x000fe200078e0a0d */
[----:B------:R-:W-:Y:S01]  /*4c90*/  LOP3.LUT R5, R10, R25, RZ, 0xc0, !PT ;  /* 0x000000190a057212 */ /* 0x000fe200078ec0ff */
[----:B------:R-:W-:Y:S01]  /*4ca0*/  IMAD.MOV.U32 R4, RZ, RZ, 0x1 ;  /* 0x00000001ff047424 */ /* 0x000fe200078e00ff */
[----:B------:R-:W-:Y:S01]  /*4cb0*/  LOP3.LUT R12, R12, R7, RZ, 0xc0, !PT ;  /* 0x000000070c0c7212 */ /* 0x000fe200078ec0ff */
[----:B------:R-:W-:Y:S02]  /*4cc0*/  IMAD.MOV R3, RZ, RZ, -R0 ;  /* 0x000000ffff037224 */ /* 0x000fe400078e0a00 */
[----:B------:R-:W-:Y:S02]  /*4cd0*/  IMAD R0, R26, R0, R5 ;  /* 0x000000001a007224 */ /* 0x000fe400078e0205 */
[----:B--2---:R-:W-:-:S02]  /*4ce0*/  IMAD R3, R3, R30, R14 ;  /* 0x0000001e03037224 */ /* 0x004fc400078e020e */
[----:B------:R-:W-:Y:S02]  /*4cf0*/  @P0 IMAD R21, R15, R13, R24 ;  /* 0x0000000d0f150224 */ /* 0x000fe400078e0218 */
[----:B------:R-:W-:Y:S01]  /*4d00*/  IMAD R5, R3, R20, R12 ;  /* 0x0000001403057224 */ /* 0x000fe200078e020c */
[----:B------:R-:W-:Y:S01]  /*4d10*/  PRMT R3, R4, 0x7610, R3 ;  /* 0x0000761004037816 */ /* 0x000fe20000000003 */
[----:B------:R-:W-:-:S05]  /*4d20*/  IMAD R0, R0, R31, R21 ;  /* 0x0000001f00007224 */ /* 0x000fca00078e0215 */
[----:B------:R-:W-:Y:S02]  /*4d30*/  SEL R51, R5, R0, !P0 ;  /* 0x0000000005337207 */ /* 0x000fe40004000000 */
[----:B------:R-:W-:-:S07]  /*4d40*/  SEL R0, R0, R5, !P0 ;  /* 0x0000000500007207 */ /* 0x000fce0004000000 */
.L_x_75:
[----:B------:R-:W-:Y:S01]  /*4d50*/  LOP3.LUT P0, RZ, R3, 0xff, RZ, 0xc0, !PT ;  /* 0x000000ff03ff7812 */ /* 0x000fe2000780c0ff */
[----:B------:R-:W-:-:S12]  /*4d60*/  IMAD.MOV.U32 R50, RZ, RZ, R0 ;  /* 0x000000ffff327224 */ /* 0x000fd800078e0000 */
[----:B------:R-:W-:Y:S05]  /*4d70*/  @P0 BRA `(.L_x_78) ;  /* 0xffffffc000740947 */ /* 0x000fea000383ffff */
[----:B------:R-:W-:Y:S05]  /*4d80*/  EXIT ;  /* 0x000000000000794d */ /* 0x000fea0003800000 */
.L_x_3:
[----:B0-----:R-:W-:Y:S01]  /*4d90*/  ULDC.64 UR4, c[0x0][0x650] ;  /* 0x0001940000047ab9 */ /* 0x001fe20000000a00 */
        /* <DEDUP_REMOVED lines=25> */
.L_x_80:
[--C-:B------:R-:W-:Y:S01]  /*4f30*/  SHF.R.U64 R12, R10, R14, R11.reuse ;  /* 0x0000000e0a0c7219 */ /* 0x100fe2000000120b */
[----:B------:R-:W0:Y:S01]  /*4f40*/  LDC R22, c[0x0][0x618] ;  /* 0x00018600ff167b82 */ /* 0x000e220000000800 */
[----:B------:R-:W-:Y:S01]  /*4f50*/  I2FP.F32.U32 R6, R4 ;  /* 0x0000000400067245 */ /* 0x000fe20000201000 */
[----:B------:R-:W-:Y:S01]  /*4f60*/  ULDC UR4, c[0x0][0x150] ;  /* 0x0000540000047ab9 */ /* 0x000fe20000000800 */
[----:B------:R-:W-:Y:S02]  /*4f70*/  SHF.R.U32.HI R5, RZ, R14, R11 ;  /* 0x0000000eff057219 */ /* 0x000fe4000001160b */
[----:B------:R-:W-:Y:S01]  /*4f80*/  IADD3 R9, P0, RZ, -R12, RZ ;  /* 0x8000000cff097210 */ /* 0x000fe20007f1e0ff */
[----:B------:R-:W-:Y:S01]  /*4f90*/  FMUL R11, R6, UR4 ;  /* 0x00000004060b7c20 */ /* 0x000fe20008400000 */
[----:B------:R-:W-:Y:S01]  /*4fa0*/  ULDC UR4, c[0x0][0x154] ;  /* 0x0000550000047ab9 */ /* 0x000fe20000000800 */
[----:B------:R-:W1:Y:S02]  /*4fb0*/  LDC.64 R24, c[0x0][0x640] ;  /* 0x00019000ff187b82 */ /* 0x000e640000000a00 */
[----:B------:R-:W-:-:S02]  /*4fc0*/  IMAD.X R5, RZ, RZ, ~R5, P0 ;  /* 0x000000ffff057224 */ /* 0x000fc400000e0e05 */
[----:B------:R-:W2:Y:S01]  /*4fd0*/  F2I.U32.TRUNC.NTZ R11, R11 ;  /* 0x0000000b000b7305 */ /* 0x000ea2000020f000 */
[----:B------:R-:W-:-:S03]  /*4fe0*/  IMAD.WIDE.U32 R6, R9, R20, R16 ;  /* 0x0000001409067225 */ /* 0x000fc600078e0010 */
[----:B------:R-:W3:Y:S01]  /*4ff0*/  LDC R13, c[0x0][0x144] ;  /* 0x00005100ff0d7b82 */ /* 0x000ee20000000800 */
[----:B------:R-:W-:-:S04]  /*5000*/  IMAD R8, R5, R20, RZ ;  /* 0x0000001405087224 */ /* 0x000fc800078e02ff */
[----:B------:R-:W-:Y:S02]  /*5010*/  IMAD R5, R9, R21, R8 ;  /* 0x0000001509057224 */ /* 0x000fe400078e0208 */
[----:B------:R-:W-:Y:S01]  /*5020*/  IMAD.MOV.U32 R8, RZ, RZ, -0x1 ;  /* 0xffffffffff087424 */ /* 0x000fe200078e00ff */
[----:B------:R-:W4:Y:S01]  /*5030*/  LDC R14, c[0x0][0x608] ;  /* 0x00018200ff0e7b82 */ /* 0x000f220000000800 */
[----:B------:R-:W-:Y:S01]  /*5040*/  IMAD.IADD R5, R7, 0x1, R5 ;  /* 0x0000000107057824 */ /* 0x000fe200078e0205 */
[----:B------:R-:W-:-:S04]  /*5050*/  I2FP.F32.U32 R7, R3 ;  /* 0x0000000300077245 */ /* 0x000fc80000201000 */
[-C--:B0-----:R-:W-:Y:S01]  /*5060*/  SHF.R.U64 R10, R6, R22.reuse, R5 ;  /* 0x00000016060a7219 */ /* 0x081fe20000001205 */
[----:B--2---:R-:W-:Y:S01]  /*5070*/  IMAD.MOV R6, RZ, RZ, -R11 ;  /* 0x000000ffff067224 */ /* 0x004fe200078e0a0b */
[----:B------:R-:W0:Y:S01]  /*5080*/  LDC R9, c[0x0][0x658] ;  /* 0x00019600ff097b82 */ /* 0x000e220000000800 */
[----:B-1----:R-:W-:Y:S01]  /*5090*/  ISETP.NE.U32.AND P0, PT, R24, RZ, PT ;  /* 0x000000ff1800720c */ /* 0x002fe20003f05070 */
[----:B------:R-:W-:Y:S01]  /*50a0*/  FMUL R7, R7, UR4 ;  /* 0x0000000407077c20 */ /* 0x000fe20008400000 */
[----:B------:R-:W-:Y:S02]  /*50b0*/  SHF.R.U32.HI R5, RZ, R22, R5 ;  /* 0x00000016ff057219 */ /* 0x000fe40000011605 */
[----:B------:R-:W-:-:S03]  /*50c0*/  ISETP.NE.AND.EX P0, PT, R25, RZ, PT, P0 ;  /* 0x000000ff1900720c */ /* 0x000fc60003f05300 */
[----:B------:R-:W1:Y:S01]  /*50d0*/  LDC R20, c[0x0][0x148] ;  /* 0x00005200ff147b82 */ /* 0x000e620000000800 */
[----:B---3--:R-:W-:Y:S02]  /*50e0*/  IMAD R23, R13, R6, R4 ;  /* 0x000000060d177224 */ /* 0x008fe400078e0204 */
[----:B------:R-:W-:-:S05]  /*50f0*/  IMAD.MOV.U32 R6, RZ, RZ, 0x1 ;  /* 0x00000001ff067424 */ /* 0x000fca00078e00ff */
[----:B------:R-:W2:Y:S01]  /*5100*/  LDC R21, c[0x0][0x600] ;  /* 0x00018000ff157b82 */ /* 0x000ea20000000800 */
[-CC-:B----4-:R-:W-:Y:S02]  /*5110*/  SHF.R.U64 R13, R10, R14.reuse, R5.reuse ;  /* 0x0000000e0a0d7219 */ /* 0x190fe40000001205 */
[----:B------:R-:W-:Y:S02]  /*5120*/  SHF.R.U32.HI R4, RZ, R14, R5 ;  /* 0x0000000eff047219 */ /* 0x000fe40000011605 */
[----:B------:R3:W4:Y:S03]  /*5130*/  F2I.U32.TRUNC.NTZ R14, R7 ;  /* 0x00000007000e7305 */ /* 0x000726000020f000 */
[----:B------:R-:W1:Y:S01]  /*5140*/  LDC R26, c[0x0][0x648] ;  /* 0x00019200ff1a7b82 */ /* 0x000e620000000800 */
[-C--:B0-----:R-:W-:Y:S02]  /*5150*/  SHF.R.U64 R15, R13, R9.reuse, R4 ;  /* 0x000000090d0f7219 */ /* 0x081fe40000001204 */
[----:B------:R-:W-:-:S02]  /*5160*/  SHF.L.U32 R8, R8, R9, RZ ;  /* 0x0000000908087219 */ /* 0x000fc400000006ff */
[-C--:B------:R-:W-:Y:S01]  /*5170*/  SHF.R.U32.HI R5, RZ, R9.reuse, R4 ;  /* 0x00000009ff057219 */ /* 0x080fe20000011604 */
[----:B------:R-:W-:Y:S01]  /*5180*/  IMAD.MOV.U32 R4, RZ, RZ, R15 ;  /* 0x000000ffff047224 */ /* 0x000fe200078e000f */
[----:B------:R-:W-:Y:S01]  /*5190*/  SHF.L.U32 R22, R6, R9, RZ ;  /* 0x0000000906167219 */ /* 0x000fe200000006ff */
[----:B------:R-:W0:Y:S01]  /*51a0*/  LDC R27, c[0x0][0x638] ;  /* 0x00018e00ff1b7b82 */ /* 0x000e220000000800 */
[----:B------:R-:W-:-:S07]  /*51b0*/  LOP3.LUT R28, RZ, R8, RZ, 0x33, !PT ;  /* 0x00000008ff1c7212 */ /* 0x000fce00078e33ff */
        /* <DEDUP_REMOVED lines=12> */
.L_x_81:
[----:B------:R-:W-:Y:S01]  /*5280*/  ISETP.NE.AND P0, PT, R2, 0x1, PT ;  /* 0x000000010200780c */ /* 0x000fe20003f05270 */
[----:B--2---:R-:W-:Y:S01]  /*5290*/  VIADD R7, R21, 0xffffffff ;  /* 0xffffffff15077836 */ /* 0x004fe20000000000 */
[----:B-1----:R-:W-:Y:S01]  /*52a0*/  SHF.R.U64 R5, R4, R26, R5 ;  /* 0x0000001a04057219 */ /* 0x002fe20000001205 */
[----:B------:R-:W-:Y:S01]  /*52b0*/  IMAD.MOV R14, RZ, RZ, -R14 ;  /* 0x000000ffff0e7224 */ /* 0x000fe200078e0a0e */
[----:B------:R-:W-:Y:S01]  /*52c0*/  LOP3.LUT R4, R13, R28, RZ, 0xc0, !PT ;  /* 0x0000001c0d047212 */ /* 0x000fe200078ec0ff */
[----:B------:R-:W-:Y:S01]  /*52d0*/  IMAD.MOV.U32 R8, RZ, RZ, R12 ;  /* 0x000000ffff087224 */ /* 0x000fe200078e000c */
[----:B------:R-:W-:Y:S01]  /*52e0*/  LOP3.LUT R10, R10, R7, RZ, 0xc0, !PT ;  /* 0x000000070a0a7212 */ /* 0x000fe200078ec0ff */
[----:B------:R-:W-:Y:S02]  /*52f0*/  IMAD.MOV R6, RZ, RZ, -R5 ;  /* 0x000000ffff067224 */ /* 0x000fe400078e0a05 */
[----:B------:R-:W-:-:S04]  /*5300*/  IMAD R4, R22, R5, R4 ;  /* 0x0000000516047224 */ /* 0x000fc800078e0204 */
[----:B------:R-:W-:Y:S02]  /*5310*/  @P0 IMAD R23, R20, R14, R3 ;  /* 0x0000000e14170224 */ /* 0x000fe400078e0203 */
[----:B0-----:R-:W-:Y:S02]  /*5320*/  IMAD R3, R6, R27, R15 ;  /* 0x0000001b06037224 */ /* 0x001fe400078e020f */
[----:B------:R-:W-:Y:S02]  /*5330*/  IMAD R7, R4, R29, R23 ;  /* 0x0000001d04077224 */ /* 0x000fe400078e0217 */
[----:B------:R-:W-:Y:S02]  /*5340*/  IMAD R4, R3, R21, R10 ;  /* 0x0000001503047224 */ /* 0x000fe400078e020a */
[----:B------:R-:W-:-:S03]  /*5350*/  IMAD.MOV.U32 R6, RZ, RZ, 0x1 ;  /* 0x00000001ff067424 */ /* 0x000fc600078e00ff */
[----:B------:R-:W-:Y:S02]  /*5360*/  SEL R9, R4, R7, !P0 ;  /* 0x0000000704097207 */ /* 0x000fe40004000000 */
[----:B------:R-:W-:-:S07]  /*5370*/  SEL R7, R7, R4, !P0 ;  /* 0x0000000407077207 */ /* 0x000fce0004000000 */
.L_x_79:
[----:B------:R-:W-:-:S08]  /*5380*/  NOP ;  /* 0x0000000000007918 */ /* 0x000fd00000000000 */
[----:B------:R-:W0:-:S00]  /*5390*/  USETMAXREG.DEALLOC.CTAPOOL 0x28 ;  /* 0x00000028000079c8 */ /* 0x000e0000080e0500 */
[----:B0-----:R-:W-:-:S13]  /*53a0*/  ISETP.NE.AND P0, PT, R0, RZ, PT ;  /* 0x000000ff0000720c */ /* 0x001fda0003f05270 */
[----:B------:R-:W-:Y:S05]  /*53b0*/  @P0 EXIT ;  /* 0x000000000000094d */ /* 0x000fea0003800000 */
[----:B------:R-:W-:Y:S01]  /*53c0*/  LOP3.LUT P0, RZ, R6, 0xff, RZ, 0xc0, !PT ;  /* 0x000000ff06ff7812 */ /* 0x000fe2000780c0ff */
[----:B------:R-:W-:Y:S02]  /*53d0*/  IMAD.MOV.U32 R0, RZ, RZ, 0x1 ;  /* 0x00000001ff007424 */ /* 0x000fe400078e00ff */
[----:B------:R-:W-:-:S10]  /*53e0*/  IMAD.MOV.U32 R12, RZ, RZ, RZ ;  /* 0x000000ffff0c7224 */ /* 0x000fd400078e00ff */
[----:B------:R-:W-:Y:S05]  /*53f0*/  @!P0 BRA `(.L_x_82) ;  /* 0x0000000c00608947 */ /* 0x000fea0003800000 */
[----:B------:R-:W0:Y:S01]  /*5400*/  LDC R0, c[0x0][0x28c] ;  /* 0x0000a300ff007b82 */ /* 0x000e220000000800 */
[----:B------:R-:W-:Y:S01]  /*5410*/  ULDC UR5, c[0x0][0x658] ;  /* 0x0001960000057ab9 */ /* 0x000fe20000000800 */
[----:B------:R-:W-:Y:S01]  /*5420*/  UMOV UR7, 0xffffffff ;  /* 0xffffffff00077882 */ /* 0x000fe20000000000 */
[----:B------:R-:W-:Y:S01]  /*5430*/  ULDC UR6, c[0x0][0xc] ;  /* 0x0000030000067ab9 */ /* 0x000fe20000000800 */
[----:B------:R-:W-:Y:S01]  /*5440*/  USHF.L.U32 UR9, UR7, UR5, URZ ;  /* 0x0000000507097299 */ /* 0x000fe2000800063f */
[C---:B------:R-:W-:Y:S01]  /*5450*/  LOP3.LUT P2, RZ, R18.reuse, 0x7f, RZ, 0xc0, !PT ;  /* 0x0000007f12ff7812 */ /* 0x040fe2000784c0ff */
[----:B------:R-:W-:Y:S01]  /*5460*/  UMOV UR8, 0x1 ;  /* 0x0000000100087882 */ /* 0x000fe20000000000 */
[----:B------:R-:W-:Y:S01]  /*5470*/  ULDC UR7, c[0x0][0x10] ;  /* 0x0000040000077ab9 */ /* 0x000fe20000000800 */
[----:B------:R-:W-:Y:S01]  /*5480*/  LOP3.LUT P0, RZ, R18, 0x1f, RZ, 0xc0, !PT ;  /* 0x0000001f12ff7812 */ /* 0x000fe2000780c0ff */
[----:B------:R-:W-:Y:S01]  /*5490*/  UIMAD.WIDE.U32 UR6, UR6, UR7, URZ ;  /* 0x00000007060672a5 */ /* 0x000fe2000f8e003f */
[----:B------:R-:W-:Y:S01]  /*54a0*/  BSSY B0, `(.L_x_82) ;  /* 0x00000cd000007945 */ /* 0x000fe20003800000 */
[----:B------:R-:W-:Y:S01]  /*54b0*/  USHF.L.U32 UR5, UR8, UR5, URZ ;  /* 0x0000000508057299 */ /* 0x000fe2000800063f */
[----:B------:R-:W-:Y:S01]  /*54c0*/  IMAD.MOV.U32 R13, RZ, RZ, 0x1 ;  /* 0x00000001ff0d7424 */ /* 0x000fe200078e00ff */
[----:B------:R-:W-:Y:S01]  /*54d0*/  LOP3.LUT R11, R19, 0x2, RZ, 0xfc, !PT ;  /* 0x00000002130b7812 */ /* 0x000fe200078efcff */
[----:B------:R-:W-:Y:S01]  /*54e0*/  ULDC UR8, c[0x0][0x14] ;  /* 0x0000050000087ab9 */ /* 0x000fe20000000800 */
[----:B------:R-:W-:Y:S01]  /*54f0*/  PLOP3.LUT P0, PT, P0, P2, PT, 0x8a, 0x0 ;  /* 0x000000000000781c */ /* 0x000fe20000705172 */
[----:B------:R-:W-:Y:S01]  /*5500*/  UIMAD.WIDE.U32 UR30, UR6, UR8, URZ ;  /* 0x00000008061e72a5 */ /* 0x000fe2000f8e003f */
[----:B------:R-:W-:Y:S01]  /*5510*/  IMAD.MOV.U32 R12, RZ, RZ, RZ ;  /* 0x000000ffff0c7224 */ /* 0x000fe200078e00ff */
[----:B------:R-:W-:Y:S01]  /*5520*/  UIMAD UR7, UR7, UR8, URZ ;  /* 0x00000008070772a4 */ /* 0x000fe2000f8e023f */
[----:B------:R-:W-:Y:S01]  /*5530*/  ULDC UR4, c[0x0][0x600] ;  /* 0x0001800000047ab9 */ /* 0x000fe20000000800 */
[----:B------:R-:W-:-:S02]  /*5540*/  ULOP3.LUT UR6, URZ, UR9, URZ, 0x33, !UPT ;  /* 0x000000093f067292 */ /* 0x000fc4000f8e333f */
[----:B------:R-:W-:Y:S01]  /*5550*/  UIADD3 UR4, UR4, -0x1, URZ ;  /* 0xffffffff04047890 */ /* 0x000fe2000fffe03f */
[----:B0-----:R-:W-:Y:S01]  /*5560*/  VIADD R0, R0, 0x7f ;  /* 0x0000007f00007836 */ /* 0x001fe20000000000 */
[----:B------:R-:W-:Y:S01]  /*5570*/  UIADD3 UR7, UR31, UR7, URZ ;  /* 0x000000071f077290 */ /* 0x000fe2000fffe03f */
[----:B------:R-:W-:-:S03]  /*5580*/  ULDC.64 UR38, c[0x0][0x198] ;  /* 0x0000660000267ab9 */ /* 0x000fc60000000a00 */
[----:B------:R-:W-:-:S04]  /*5590*/  SHF.R.S32.HI R3, RZ, 0x1f, R0 ;  /* 0x0000001fff037819 */ /* 0x000fc80000011400 */
[----:B------:R-:W-:Y:S01]  /*55a0*/  LEA.HI R3, R3, R0, RZ, 0x7 ;  /* 0x0000000003037211 */ /* 0x000fe200078f38ff */
[----:B------:R-:W-:-:S03]  /*55b0*/  IMAD.MOV.U32 R0, RZ, RZ, 0x1 ;  /* 0x00000001ff007424 */ /* 0x000fc600078e00ff */
[----:B------:R-:W-:-:S05]  /*55c0*/  SHF.R.S32.HI R3, RZ, 0x7, R3 ;  /* 0x00000007ff037819 */ /* 0x000fca0000011403 */
[----:B------:R-:W-:-:S07]  /*55d0*/  VIADD R10, R3, 0x1 ;  /* 0x00000001030a7836 */ /* 0x000fce0000000000 */
.L_x_94:
[----:B------:R-:W-:-:S03]  /*55e0*/  UMOV UR8, 0xffffffff ;  /* 0xffffffff00087882 */ /* 0x000fc60000000000 */
[----:B------:R-:W-:Y:S05]  /*55f0*/  BRA.DIV UR8, `(.L_x_83) ;  /* 0x0000000e08f07947 */ /* 0x000fea000b800000 */
[----:B------:R-:W-:-:S13]  /*5600*/  ELECT P6, URZ, PT ;  /* 0x00000000003f782f */ /* 0x000fda00038c0000 */
.L_x_106:
[----:B------:R-:W0:Y:S01]  /*5610*/  LDC R4, c[0x0][0x28c] ;  /* 0x0000a300ff047b82 */ /* 0x000e220000000800 */
[----:B------:R-:W-:Y:S01]  /*5620*/  BSSY B1, `(.L_x_84) ;  /* 0x0000043000017945 */ /* 0x000fe20003800000 */
[----:B0-----:R-:W-:-:S13]  /*5630*/  ISETP.LT.OR P6, PT, R4, 0x1, !P6 ;  /* 0x000000010400780c */ /* 0x001fda00077c1670 */
[----:B------:R-:W-:Y:S05]  /*5640*/  @P6 BRA `(.L_x_85) ;  /* 0x0000000400006947 */ /* 0x000fea0003800000 */
[----:B------:R-:W-:Y:S02]  /*5650*/  IMAD.SHL.U32 R15, R7, 0x80, RZ ;  /* 0x00000080070f7824 */ /* 0x000fe400078e00ff */
[----:B------:R-:W-:Y:S02]  /*5660*/  IMAD R18, R9, 0x30, RZ ;  /* 0x0000003009127824 */ /* 0x000fe400078e02ff */
[----:B------:R-:W-:Y:S02]  /*5670*/  IMAD.MOV.U32 R20, RZ, RZ, RZ ;  /* 0x000000ffff147224 */ /* 0x000fe400078e00ff */
[----:B------:R-:W-:Y:S02]  /*5680*/  IMAD.MOV.U32 R4, RZ, RZ, R10 ;  /* 0x000000ffff047224 */ /* 0x000fe400078e000a */
[----:B------:R-:W-:Y:S02]  /*5690*/  IMAD.MOV.U32 R5, RZ, RZ, R0 ;  /* 0x000000ffff057224 */ /* 0x000fe400078e0000 */
[----:B------:R-:W-:-:S07]  /*56a0*/  IMAD.MOV.U32 R6, RZ, RZ, R12 ;  /* 0x000000ffff067224 */ /* 0x000fce00078e000c */
.L_x_89:
[----:B------:R-:W0:Y:S01]  /*56b0*/  S2R R14, SR_CgaCtaId ;  /* 0x00000000000e7919 */ /* 0x000e220000008800 */
[----:B------:R-:W-:Y:S01]  /*56c0*/  MOV R7, 0x400 ;  /* 0x0000040000077802 */ /* 0x000fe20000000f00 */
[----:B------:R-:W1:Y:S03]  /*56d0*/  @!P2 LDC R9, c[0x0][0x500] ;  /* 0x00014000ff09ab82 */ /* 0x000e660000000800 */
[----:B0-----:R-:W-:Y:S02]  /*56e0*/  LEA R21, R14, R7, 0x18 ;  /* 0x000000070e157211 */ /* 0x001fe400078ec0ff */
[----:B------:R-:W-:-:S03]  /*56f0*/  SHF.L.U32 R7, R5, 0x1f, RZ ;  /* 0x0000001f05077819 */ /* 0x000fc600000006ff */
[----:B------:R-:W-:-:S04]  /*5700*/  IMAD R14, R6, 0x8, R21 ;  /* 0x00000008060e7824 */ /* 0x000fc800078e0215 */
[----:B------:R-:W0:Y:S02]  /*5710*/  SYNCS.PHASECHK.TRANS64.TRYWAIT P1, [R14+URZ+0x28], R7 ;  /* 0x000028070e0075a7 */ /* 0x000e24000802017f */
[----:B01----:R-:W-:Y:S05]  /*5720*/  @!P1 BRA `(.L_x_86) ;  /* 0x0000000c00c49947 */ /* 0x003fea0003800000 */
.L_x_107:
[----:B0-----:R-:W-:Y:S01]  /*5730*/  PRMT R7, R11, 0x9910, RZ ;  /* 0x000099100b077816 */ /* 0x001fe200000000ff */
[----:B------:R0:W-:Y:S03]  /*5740*/  @!P2 SYNCS.ARRIVE.TRANS64 RZ, [R14+URZ], R9 ;  /* 0x000000090effa9a7 */ /* 0x0001e6000800003f */
[----:B------:R-:W-:-:S13]  /*5750*/  ISETP.NE.AND P1, PT, R7, 0x2, PT ;  /* 0x000000020700780c */ /* 0x000fda0003f25270 */
[----:B0-----:R-:W-:Y:S05]  /*5760*/  @P1 BRA `(.L_x_87) ;  /* 0x0000000000041947 */ /* 0x001fea0003800000 */
[----:B------:R-:W-:Y:S01]  /*5770*/  BPT.TRAP 0x1 ;  /* 0x000000040000795c */ /* 0x000fe20000300000 */
.L_x_87:
[----:B------:R-:W-:Y:S05]  /*5780*/  @P0 BRA `(.L_x_88) ;  /* 0x0000000000040947 */ /* 0x000fea0003800000 */
[----:B------:R-:W-:Y:S01]  /*5790*/  BPT.TRAP 0x1 ;  /* 0x000000040000795c */ /* 0x000fe20000300000 */
.L_x_88:
[--C-:B------:R-:W-:Y:S01]  /*57a0*/  IMAD R7, R6, 0x8000, R21.reuse ;  /* 0x0000800006077824 */ /* 0x100fe200078e0215 */
[----:B------:R-:W-:Y:S01]  /*57b0*/  R2UR UR34, R20 ;  /* 0x00000000142272ca */ /* 0x000fe200000e0000 */
[----:B------:R-:W-:Y:S01]  /*57c0*/  IMAD R21, R6, 0x3000, R21 ;  /* 0x0000300006157824 */ /* 0x000fe200078e0215 */
[----:B------:R-:W-:Y:S01]  /*57d0*/  R2UR UR33, R14 ;  /* 0x000000000e2172ca */ /* 0x000fe200000e0000 */
[----:B------:R-:W-:Y:S01]  /*57e0*/  VIADD R4, R4, 0xffffffff ;  /* 0xffffffff04047836 */ /* 0x000fe20000000000 */
[----:B------:R-:W-:Y:S01]  /*57f0*/  R2UR UR24, R7 ;  /* 0x00000000071872ca */ /* 0x000fe200000e0000 */
[----:B------:R-:W-:Y:S01]  /*5800*/  UIADD3 UR14, UP0, UR38, 0xf0, URZ ;  /* 0x000000f0260e7890 */ /* 0x000fe2000ff1e03f */
[----:B------:R-:W-:Y:S01]  /*5810*/  R2UR UR8, R21 ;  /* 0x00000000150872ca */ /* 0x000fe200000e0000 */
[----:B------:R-:W-:Y:S01]  /*5820*/  UIADD3 UR40, UP1, UR38, 0x1f0, URZ ;  /* 0x000001f026287890 */ /* 0x000fe2000ff3e03f */
[----:B------:R-:W-:Y:S01]  /*5830*/  R2UR UR36, R8 ;  /* 0x00000000082472ca */ /* 0x000fe200000e0000 */
[----:B------:R-:W-:Y:S01]  /*5840*/  UIADD3.X UR15, URZ, UR39, URZ, UP0, !UPT ;  /* 0x000000273f0f7290 */ /* 0x000fe200087fe43f */
[----:B------:R-:W-:Y:S01]  /*5850*/  R2UR UR35, R15 ;  /* 0x000000000f2372ca */ /* 0x000fe200000e0000 */
[----:B------:R-:W-:Y:S01]  /*5860*/  UIADD3.X UR41, URZ, UR39, URZ, UP1, !UPT ;  /* 0x000000273f297290 */ /* 0x000fe20008ffe43f */
[----:B------:R-:W-:Y:S01]  /*5870*/  R2UR UR19, R18 ;  /* 0x00000000121372ca */ /* 0x000fe200000e0000 */
[----:B------:R-:W-:Y:S01]  /*5880*/  UIADD3 UR26, UR34, 0x40, URZ ;  /* 0x00000040221a7890 */ /* 0x000fe2000fffe03f */
[----:B------:R-:W-:Y:S01]  /*5890*/  ISETP.GT.AND P3, PT, R4, 0x1, PT ;  /* 0x000000010400780c */ /* 0x000fe20003f64270 */
[----:B------:R-:W-:Y:S01]  /*58a0*/  VIADD R6, R6, 0x1 ;  /* 0x0000000106067836 */ /* 0x000fe20000000000 */
[----:B------:R-:W-:Y:S01]  /*58b0*/  UMOV UR22, 0x0 ;  /* 0x0000000000167882 */ /* 0x000fe20000000000 */
[----:B------:R-:W-:Y:S01]  /*58c0*/  UIADD3 UR32, UR24, 0x100, URZ ;  /* 0x0000010018207890 */ /* 0x000fe2000fffe03f */
[----:B------:R-:W-:Y:S01]  /*58d0*/  VIADD R20, R20, 0x80 ;  /* 0x0000008014147836 */ /* 0x000fe20000000000 */
[----:B------:R-:W-:Y:S01]  /*58e0*/  UIADD3 UR24, UR24, 0x4100, URZ ;  /* 0x0000410018187890 */ /* 0x000fe2000fffe03f */
[----:B------:R-:W-:Y:S01]  /*58f0*/  ISETP.NE.AND P1, PT, R6, 0x5, PT ;  /* 0x000000050600780c */ /* 0x000fe20003f25270 */
[----:B------:R-:W-:-:S02]  /*5900*/  UIADD3 UR16, UR8, 0x28100, URZ ;  /* 0x0002810008107890 */ /* 0x000fc4000fffe03f */
[----:B------:R-:W-:Y:S01]  /*5910*/  UIADD3 UR8, UR8, 0x29900, URZ ;  /* 0x0002990008087890 */ /* 0x000fe2000fffe03f */
[----:B------:R-:W-:Y:S01]  /*5920*/  SEL R14, RZ, 0x1, P1 ;  /* 0x00000001ff0e7807 */ /* 0x000fe20000800000 */
[----:B------:R-:W-:Y:S01]  /*5930*/  UMOV UR23, 0x10000000 ;  /* 0x1000000000177882 */ /* 0x000fe20000000000 */
[----:B------:R-:W-:Y:S01]  /*5940*/  UMOV UR25, UR33 ;  /* 0x0000002100197c82 */ /* 0x000fe20008000000 */
[----:B------:R-:W-:Y:S01]  /*5950*/  UMOV UR28, UR36 ;  /* 0x00000024001c7c82 */ /* 0x000fe20008000000 */
[----:B------:R-:W-:Y:S01]  /*5960*/  UMOV UR27, UR35 ;  /* 0x00000023001b7c82 */ /* 0x000fe20008000000 */
[----:B------:R-:W-:Y:S01]  /*5970*/  UMOV UR17, UR33 ;  /* 0x0000002100117c82 */ /* 0x000fe20008000000 */
[----:B------:R-:W-:Y:S01]  /*5980*/  UMOV UR18, UR34 ;  /* 0x0000002200127c82 */ /* 0x000fe20008000000 */
[----:B------:R-:W-:Y:S01]  /*5990*/  UMOV UR20, UR36 ;  /* 0x0000002400147c82 */ /* 0x000fe20008000000 */
[----:B------:R0:W-:Y:S01]  /*59a0*/  UTMALDG.3D [UR32], [UR14], desc[UR22] ;  /* 0x000016200e0075b4 */ /* 0x0001e20008011000 */
[----:B------:R-:W-:Y:S01]  /*59b0*/  UMOV UR9, UR33 ;  /* 0x0000002100097c82 */ /* 0x000fe20008000000 */
[----:B------:R-:W-:Y:S01]  /*59c0*/  UMOV UR11, UR19 ;  /* 0x00000013000b7c82 */ /* 0x000fe20008000000 */
[----:B------:R-:W-:Y:S01]  /*59d0*/  UMOV UR12, UR36 ;  /* 0x00000024000c7c82 */ /* 0x000fe20008000000 */
[----:B------:R-:W-:Y:S01]  /*59e0*/  UMOV UR10, UR26 ;  /* 0x0000001a000a7c82 */ /* 0x000fe20008000000 */
[----:B------:R-:W-:-:S02]  /*59f0*/  LOP3.LUT R5, R5, R14, RZ, 0x3c, !PT ;  /* 0x0000000e05057212 */ /* 0x000fc400078e3cff */
[----:B------:R-:W-:Y:S01]  /*5a00*/  SEL R6, R6, RZ, P1 ;  /* 0x000000ff06067207 */ /* 0x000fe20000800000 */
[----:B------:R0:W-:Y:S01]  /*5a10*/  UTMALDG.3D [UR24], [UR14], desc[UR22] ;  /* 0x000016180e0075b4 */ /* 0x0001e20008011000 */
[----:B------:R0:W-:Y:S01]  /*5a20*/  UTMALDG.3D [UR16], [UR40], desc[UR22] ;  /* 0x00001610280075b4 */ /* 0x0001e20008011000 */
[----:B------:R0:W-:Y:S02]  /*5a30*/  UTMALDG.3D [UR8], [UR40], desc[UR22] ;  /* 0x00001608280075b4 */ /* 0x0001e40008011000 */
[----:B0-----:R-:W-:Y:S05]  /*5a40*/  @P3 BRA `(.L_x_89) ;  /* 0xfffffffc00183947 */ /* 0x001fea000383ffff */
.L_x_85:
[----:B------:R-:W-:Y:S05]  /*5a50*/  BSYNC B1 ;  /* 0x0000000000017941 */ /* 0x000fea0003800000 */
.L_x_84:
[----:B------:R-:W-:Y:S01]  /*5a60*/  LOP3.LUT P3, RZ, R13, 0xff, RZ, 0xc0, !PT ;  /* 0x000000ff0dff7812 */ /* 0x000fe2000786c0ff */
[----:B------:R-:W-:Y:S01]  /*5a70*/  IMAD.IADD R12, R3, 0x1, R12 ;  /* 0x00000001030c7824 */ /* 0x000fe200078e020c */
[----:B------:R-:W-:Y:S01]  /*5a80*/  IADD3 R16, P4, R16, UR30, RZ ;  /* 0x0000001e10107c10 */ /* 0x000fe2000ff9e0ff */
[----:B------:R-:W-:Y:S01]  /*5a90*/  ULDC.64 UR8, c[0x0][0x650] ;  /* 0x0001940000087ab9 */ /* 0x000fe20000000a00 */
[----:B------:R-:W-:Y:S01]  /*5aa0*/  BSSY B1, `(.L_x_90) ;  /* 0x000006a000017945 */ /* 0x000fe20003800000 */
[----:B------:R-:W-:Y:S01]  /*5ab0*/  IMAD.MOV.U32 R9, RZ, RZ, -0x1 ;  /* 0xffffffffff097424 */ /* 0x000fe200078e00ff */
[----:B------:R-:W-:Y:S01]  /*5ac0*/  ISETP.GT.U32.AND P1, PT, R12, 0x4, PT ;  /* 0x000000040c00780c */ /* 0x000fe20003f24070 */
[----:B------:R-:W-:Y:S01]  /*5ad0*/  IMAD.MOV.U32 R8, RZ, RZ, -0x1 ;  /* 0xffffffffff087424 */ /* 0x000fe200078e00ff */
[----:B------:R-:W-:Y:S02]  /*5ae0*/  IADD3.X R17, R17, UR7, RZ, P4, !PT ;  /* 0x0000000711117c10 */ /* 0x000fe4000a7fe4ff */
[----:B------:R-:W-:-:S02]  /*5af0*/  ISETP.LT.U32.AND P1, PT, R3, 0x5, P1 ;  /* 0x000000050300780c */ /* 0x000fc40000f21070 */
[----:B------:R-:W-:Y:S01]  /*5b00*/  PRMT R13, RZ, 0x7610, R13 ;  /* 0x00007610ff0d7816 */ /* 0x000fe2000000000d */
[----:B------:R-:W0:Y:S01]  /*5b10*/  @P3 S2R R5, SR_CgaCtaId ;  /* 0x0000000000053919 */ /* 0x000e220000008800 */
[----:B------:R-:W-:-:S04]  /*5b20*/  @P3 MOV R4, 0x400 ;  /* 0x0000040000043802 */ /* 0x000fc80000000f00 */
[----:B0-----:R-:W-:Y:S01]  /*5b30*/  @P3 LEA R6, R5, R4, 0x18 ;  /* 0x0000000405063211 */ /* 0x001fe200078ec0ff */
[----:B------:R-:W-:-:S03]  /*5b40*/  IMAD.WIDE.U32 R4, R12, -0x33333333, RZ ;  /* 0xcccccccd0c047825 */ /* 0x000fc600078e00ff */
[----:B------:R0:W-:Y:S01]  /*5b50*/  @P3 SYNCS.ARRIVE.TRANS64.A1T0 RZ, [R6+URZ+0x68], RZ ;  /* 0x000068ff06ff39a7 */ /* 0x0001e2000810003f */
[----:B------:R-:W-:Y:S02]  /*5b60*/  ISETP.GE.U32.AND P3, PT, R3, 0x5, PT ;  /* 0x000000050300780c */ /* 0x000fe40003f66070 */
[----:B------:R-:W-:Y:S02]  /*5b70*/  SHF.R.U32.HI R7, RZ, 0x2, R5 ;  /* 0x00000002ff077819 */ /* 0x000fe40000011605 */
[----:B------:R-:W-:Y:S02]  /*5b80*/  SEL R5, RZ, 0x1, !P1 ;  /* 0x00000001ff057807 */ /* 0x000fe40004800000 */
[----:B------:R-:W-:Y:S01]  /*5b90*/  ISETP.GE.U32.AND P1, PT, R16, UR8, PT ;  /* 0x0000000810007c0c */ /* 0x000fe2000bf26070 */
[----:B------:R-:W-:Y:S01]  /*5ba0*/  IMAD R12, R7, -0x5, R12 ;  /* 0xfffffffb070c7824 */ /* 0x000fe200078e020c */
[----:B------:R-:W-:Y:S02]  /*5bb0*/  LOP3.LUT R0, R0, R5, RZ, 0x3c, !PT ;  /* 0x0000000500007212 */ /* 0x000fe400078e3cff */
[----:B------:R-:W-:-:S02]  /*5bc0*/  ISETP.GE.U32.AND.EX P1, PT, R17, UR9, PT, P1 ;  /* 0x0000000911007c0c */ /* 0x000fc4000bf26110 */
[----:B------:R-:W-:Y:S02]  /*5bd0*/  PRMT R4, RZ, 0x7610, R4 ;  /* 0x00007610ff047816 */ /* 0x000fe40000000004 */
[----:B------:R-:W-:Y:S01]  /*5be0*/  @P3 LOP3.LUT R0, R0, 0x1, R7, 0x78, !PT ;  /* 0x0000000100003812 */ /* 0x000fe200078e7807 */
[----:B------:R-:W-:-:S08]  /*5bf0*/  IMAD.MOV.U32 R7, RZ, RZ, -0x1 ;  /* 0xffffffffff077424 */ /* 0x000fd000078e00ff */
[----:B0-----:R-:W-:Y:S05]  /*5c00*/  @P1 BRA `(.L_x_91) ;  /* 0x00000004004c1947 */ /* 0x001fea0003800000 */
[----:B------:R-:W-:Y:S01]  /*5c10*/  ULDC.64 UR8, c[0x0][0x628] ;  /* 0x00018a0000087ab9 */ /* 0x000fe20000000a00 */
[----:B------:R-:W0:Y:S01]  /*5c20*/  S2R R15, SR_CTAID.X ;  /* 0x00000000000f7919 */ /* 0x000e220000002500 */
[----:B------:R-:W-:Y:S01]  /*5c30*/  ISETP.NE.U32.AND P1, PT, RZ, UR8, PT ;  /* 0x00000008ff007c0c */ /* 0x000fe2000bf25070 */
[----:B------:R-:W-:Y:S01]  /*5c40*/  ULDC UR11, c[0x0][0x630] ;  /* 0x00018c00000b7ab9 */ /* 0x000fe20000000800 */
[----:B------:R-:W-:Y:S01]  /*5c50*/  IMAD.MOV.U32 R4, RZ, RZ, R16 ;  /* 0x000000ffff047224 */ /* 0x000fe200078e0010 */
[----:B------:R-:W1:Y:S01]  /*5c60*/  S2R R14, SR_CTAID.Y ;  /* 0x00000000000e7919 */ /* 0x000e620000002600 */
[----:B------:R-:W-:Y:S01]  /*5c70*/  ISETP.NE.AND.EX P1, PT, RZ, UR9, PT, P1 ;  /* 0x00000009ff007c0c */ /* 0x000fe2000bf25310 */
[----:B------:R-:W-:-:S12]  /*5c80*/  IMAD.MOV.U32 R5, RZ, RZ, R17 ;  /* 0x000000ffff057224 */ /* 0x000fd800078e0011 */
[----:B------:R-:W-:Y:S05]  /*5c90*/  @!P1 BRA `(.L_x_92) ;  /* 0x0000000000289947 */ /* 0x000fea0003800000 */
[----:B------:R-:W-:Y:S02]  /*5ca0*/  ULDC UR10, c[0x0][0x634] ;  /* 0x00018d00000a7ab9 */ /* 0x000fe40000000800 */
[----:B------:R-:W-:-:S05]  /*5cb0*/  IADD3 R9, P1, R16, UR10, RZ ;  /* 0x0000000a10097c10 */ /* 0x000fca000ff3e0ff */
[----:B------:R-:W-:-:S04]  /*5cc0*/  IMAD.X R21, RZ, RZ, R17, P1 ;  /* 0x000000ffff157224 */ /* 0x000fc800008e0611 */
[----:B------:R-:W-:-:S04]  /*5cd0*/  IMAD.WIDE.U32 R6, R21, UR8, RZ ;  /* 0x0000000815067c25 */ /* 0x000fc8000f8e00ff */
[----:B------:R-:W-:-:S04]  /*5ce0*/  IMAD.WIDE.U32 R6, P1, R9, UR9, R6 ;  /* 0x0000000909067c25 */ /* 0x000fc8000f820006 */
[----:B------:R-:W-:-:S04]  /*5cf0*/  IMAD.WIDE.U32 R8, R9, UR8, RZ ;  /* 0x0000000809087c25 */ /* 0x000fc8000f8e00ff */
[----:B------:R-:W-:Y:S01]  /*5d00*/  IMAD.X R5, RZ, RZ, RZ, P1 ;  /* 0x000000ffff057224 */ /* 0x000fe200008e06ff */
[----:B------:R-:W-:Y:S01]  /*5d10*/  IADD3 RZ, P1, R9, R6, RZ ;  /* 0x0000000609ff7210 */ /* 0x000fe20007f3e0ff */
[----:B------:R-:W-:-:S04]  /*5d20*/  IMAD.MOV.U32 R4, RZ, RZ, R7 ;  /* 0x000000ffff047224 */ /* 0x000fc800078e0007 */
[----:B------:R-:W-:-:S08]  /*5d30*/  IMAD.WIDE.U32.X R4, R21, UR9, R4, P1 ;  /* 0x0000000915047c25 */ /* 0x000fd000088e0404 */
.L_x_92:
[--C-:B------:R-:W-:Y:S01]  /*5d40*/  SHF.R.U64 R8, R4, UR11, R5.reuse ;  /* 0x0000000b04087c19 */ /* 0x100fe20008001205 */
[----:B------:R-:W-:Y:S01]  /*5d50*/  ULDC.64 UR8, c[0x0][0x620] ;  /* 0x0001880000087ab9 */ /* 0x000fe20000000a00 */
[----:B------:R-:W-:Y:S01]  /*5d60*/  SHF.R.U32.HI R4, RZ, UR11, R5 ;  /* 0x0000000bff047c19 */ /* 0x000fe20008011605 */
[----:B------:R-:W2:Y:S01]  /*5d70*/  LDC R24, c[0x0][0x144] ;  /* 0x00005100ff187b82 */ /* 0x000ea20000000800 */
[----:B------:R-:W-:Y:S01]  /*5d80*/  IADD3 R7, P1, RZ, -R8, RZ ;  /* 0x80000008ff077210 */ /* 0x000fe20007f3e0ff */
[----:B------:R-:W-:Y:S01]  /*5d90*/  ULDC.64 UR12, c[0x0][0x640] ;  /* 0x00019000000c7ab9 */ /* 0x000fe20000000a00 */
[----:B0-----:R-:W-:Y:S01]  /*5da0*/  I2FP.F32.U32 R9, R15 ;  /* 0x0000000f00097245 */ /* 0x001fe20000201000 */
[----:B------:R-:W-:Y:S02]  /*5db0*/  ULDC UR10, c[0x0][0x608] ;  /* 0x00018200000a7ab9 */ /* 0x000fe40000000800 */
[----:B------:R-:W-:Y:S01]  /*5dc0*/  IMAD.X R4, RZ, RZ, ~R4, P1 ;  /* 0x000000ffff047224 */ /* 0x000fe200008e0e04 */
[----:B------:R-:W-:Y:S01]  /*5dd0*/  ISETP.NE.U32.AND P1, PT, RZ, UR12, PT ;  /* 0x0000000cff007c0c */ /* 0x000fe2000bf25070 */
[----:B------:R-:W0:Y:S02]  /*5de0*/  LDC R21, c[0x0][0x148] ;  /* 0x00005200ff157b82 */ /* 0x000e240000000800 */
[----:B------:R-:W-:Y:S01]  /*5df0*/  IMAD R6, R4, UR8, RZ ;  /* 0x0000000804067c24 */ /* 0x000fe2000f8e02ff */
[----:B------:R-:W-:Y:S01]  /*5e00*/  ISETP.NE.AND.EX P1, PT, RZ, UR13, PT, P1 ;  /* 0x0000000dff007c0c */ /* 0x000fe2000bf25310 */
[----:B------:R-:W-:Y:S01]  /*5e10*/  IMAD.WIDE.U32 R4, R7, UR8, R16 ;  /* 0x0000000807047c25 */ /* 0x000fe2000f8e0010 */
[----:B------:R-:W-:-:S03]  /*5e20*/  ULDC UR8, c[0x0][0x150] ;  /* 0x0000540000087ab9 */ /* 0x000fc60000000800 */
[----:B------:R-:W-:Y:S02]  /*5e30*/  IMAD R7, R7, UR9, R6 ;  /* 0x0000000907077c24 */ /* 0x000fe4000f8e0206 */
[----:B------:R-:W-:Y:S01]  /*5e40*/  FMUL R6, R9, UR8 ;  /* 0x0000000809067c20 */ /* 0x000fe20008400000 */
[----:B------:R-:W-:Y:S01]  /*5e50*/  ULDC UR8, c[0x0][0x618] ;  /* 0x0001860000087ab9 */ /* 0x000fe20000000800 */
[----:B------:R-:W-:Y:S01]  /*5e60*/  ULDC UR9, c[0x0][0x154] ;  /* 0x0000550000097ab9 */ /* 0x000fe20000000800 */
[----:B------:R-:W-:-:S03]  /*5e70*/  IMAD.IADD R5, R5, 0x1, R7 ;  /* 0x0000000105057824 */ /* 0x000fc600078e0207 */
[----:B------:R-:W3:Y:S02]  /*5e80*/  F2I.U32.TRUNC.NTZ R6, R6 ;  /* 0x0000000600067305 */ /* 0x000ee4000020f000 */
[----:B------:R-:W-:Y:S02]  /*5e90*/  SHF.R.U64 R9, R4, UR8, R5 ;  /* 0x0000000804097c19 */ /* 0x000fe40008001205 */
[----:B-1----:R-:W-:-:S05]  /*5ea0*/  I2FP.F32.U32 R4, R14 ;  /* 0x0000000e00047245 */ /* 0x002fca0000201000 */
[----:B------:R-:W-:Y:S01]  /*5eb0*/  FMUL R22, R4, UR9 ;  /* 0x0000000904167c20 */ /* 0x000fe20008400000 */
[----:B------:R-:W-:Y:S01]  /*5ec0*/  SHF.R.U32.HI R4, RZ, UR8, R5 ;  /* 0x00000008ff047c19 */ /* 0x000fe20008011605 */
[----:B------:R-:W-:-:S03]  /*5ed0*/  ULDC UR8, c[0x0][0x658] ;  /* 0x0001960000087ab9 */ /* 0x000fc60000000800 */
[--C-:B------:R-:W-:Y:S01]  /*5ee0*/  SHF.R.U64 R20, R9, UR10, R4.reuse ;  /* 0x0000000a09147c19 */ /* 0x100fe20008001204 */
[----:B------:R-:W1:Y:S01]  /*5ef0*/  F2I.U32.TRUNC.NTZ R22, R22 ;  /* 0x0000001600167305 */ /* 0x000e62000020f000 */
[----:B------:R-:W-:Y:S01]  /*5f00*/  SHF.R.U32.HI R5, RZ, UR10, R4 ;  /* 0x0000000aff057c19 */ /* 0x000fe20008011604 */
[----:B---3--:R-:W-:-:S03]  /*5f10*/  IMAD.MOV R6, RZ, RZ, -R6 ;  /* 0x000000ffff067224 */ /* 0x008fc600078e0a06 */
[----:B------:R-:W-:Y:S01]  /*5f20*/  SHF.R.U64 R18, R20, UR8, R5 ;  /* 0x0000000814127c19 */ /* 0x000fe20008001205 */
[----:B--2---:R-:W-:Y:S01]  /*5f30*/  IMAD R15, R24, R6, R15 ;  /* 0x00000006180f7224 */ /* 0x004fe200078e020f */
[----:B------:R-:W-:-:S03]  /*5f40*/  SHF.R.U32.HI R23, RZ, UR8, R5 ;  /* 0x00000008ff177c19 */ /* 0x000fc60008011605 */
[----:B------:R-:W-:Y:S02]  /*5f50*/  IMAD.MOV.U32 R4, RZ, RZ, R18 ;  /* 0x000000ffff047224 */ /* 0x000fe400078e0012 */
[----:B------:R-:W-:Y:S01]  /*5f60*/  IMAD.MOV.U32 R5, RZ, RZ, R23 ;  /* 0x000000ffff057224 */ /* 0x000fe200078e0017 */
[----:B-1----:R-:W-:Y:S06]  /*5f70*/  @!P1 BRA `(.L_x_93) ;  /* 0x0000000000289947 */ /* 0x002fec0003800000 */
[----:B------:R-:W-:Y:S02]  /*5f80*/  ULDC UR8, c[0x0][0x64c] ;  /* 0x0001930000087ab9 */ /* 0x000fe40000000800 */
[----:B------:R-:W-:-:S05]  /*5f90*/  IADD3 R5, P1, R18, UR8, RZ ;  /* 0x0000000812057c10 */ /* 0x000fca000ff3e0ff */
[----:B------:R-:W-:-:S04]  /*5fa0*/  IMAD.X R23, RZ, RZ, R23, P1 ;  /* 0x000000ffff177224 */ /* 0x000fc800008e0617 */
[----:B------:R-:W-:-:S04]  /*5fb0*/  IMAD.WIDE.U32 R6, R23, UR12, RZ ;  /* 0x0000000c17067c25 */ /* 0x000fc8000f8e00ff */
[----:B------:R-:W-:-:S04]  /*5fc0*/  IMAD.WIDE.U32 R6, P1, R5, UR13, R6 ;  /* 0x0000000d05067c25 */ /* 0x000fc8000f820006 */
[----:B------:R-:W-:-:S04]  /*5fd0*/  IMAD.WIDE.U32 R4, R5, UR12, RZ ;  /* 0x0000000c05047c25 */ /* 0x000fc8000f8e00ff */
[----:B------:R-:W-:Y:S01]  /*5fe0*/  IMAD.MOV.U32 R4, RZ, RZ, R7 ;  /* 0x000000ffff047224 */ /* 0x000fe200078e0007 */
[----:B------:R-:W-:Y:S01]  /*5ff0*/  IADD3 RZ, P3, R5, R6, RZ ;  /* 0x0000000605ff7210 */ /* 0x000fe20007f7e0ff */
[----:B------:R-:W-:-:S04]  /*6000*/  IMAD.X R5, RZ, RZ, RZ, P1 ;  /* 0x000000ffff057224 */ /* 0x000fc800008e06ff */
[----:B------:R-:W-:-:S08]  /*6010*/  IMAD.WIDE.U32.X R4, R23, UR13, R4, P3 ;  /* 0x0000000d17047c25 */ /* 0x000fd000098e0404 */
.L_x_93:
[----:B------:R-:W-:Y:S01]  /*6020*/  ISETP.NE.AND P1, PT, R2, 0x1, PT ;  /* 0x000000010200780c */ /* 0x000fe20003f25270 */
[----:B------:R-:W-:Y:S01]  /*6030*/  ULDC UR8, c[0x0][0x648] ;  /* 0x0001920000087ab9 */ /* 0x000fe20000000800 */
[----:B------:R-:W-:Y:S01]  /*6040*/  LOP3.LUT R20, R20, UR6, RZ, 0xc0, !PT ;  /* 0x0000000614147c12 */ /* 0x000fe2000f8ec0ff */
[----:B------:R-:W-:Y:S01]  /*6050*/  IMAD.MOV R22, RZ, RZ, -R22 ;  /* 0x000000ffff167224 */ /* 0x000fe200078e0a16 */
[----:B------:R-:W-:Y:S01]  /*6060*/  SHF.R.U64 R5, R4, UR8, R5 ;  /* 0x0000000804057c19 */ /* 0x000fe20008001205 */
[----:B------:R-:W-:Y:S01]  /*6070*/  ULDC UR8, c[0x0][0x638] ;  /* 0x00018e0000087ab9 */ /* 0x000fe20000000800 */
[----:B------:R-:W-:Y:S01]  /*6080*/  LOP3.LUT R9, R9, UR4, RZ, 0xc0, !PT ;  /* 0x0000000409097c12 */ /* 0x000fe2000f8ec0ff */
[----:B------:R-:W-:Y:S01]  /*6090*/  ULDC UR9, c[0x0][0x610] ;  /* 0x0001840000097ab9 */ /* 0x000fe20000000800 */
[----:B------:R-:W-:Y:S02]  /*60a0*/  IMAD.MOV.U32 R4, RZ, RZ, 0x1 ;  /* 0x00000001ff047424 */ /* 0x000fe400078e00ff */
[----:B------:R-:W-:-:S02]  /*60b0*/  IMAD.MOV R7, RZ, RZ, -R5 ;  /* 0x000000ffff077224 */ /* 0x000fc400078e0a05 */
[----:B------:R-:W-:Y:S02]  /*60c0*/  IMAD R20, R5, UR5, R20 ;  /* 0x0000000505147c24 */ /* 0x000fe4000f8e0214 */
[----:B0-----:R-:W-:Y:S02]  /*60d0*/  @P1 IMAD R15, R21, R22, R14 ;  /* 0x00000016150f1224 */ /* 0x001fe400078e020e */
[----:B------:R-:W-:Y:S01]  /*60e0*/  IMAD R18, R7, UR8, R18 ;  /* 0x0000000807127c24 */ /* 0x000fe2000f8e0212 */
[----:B------:R-:W-:Y:S01]  /*60f0*/  ULDC UR8, c[0x0][0x600] ;  /* 0x0001800000087ab9 */ /* 0x000fe20000000800 */
[----:B------:R-:W-:Y:S02]  /*6100*/  IMAD R15, R20, UR9, R15 ;  /* 0x00000009140f7c24 */ /* 0x000fe4000f8e020f */
[----:B------:R-:W-:-:S05]  /*6110*/  IMAD R18, R18, UR8, R9 ;  /* 0x0000000812127c24 */ /* 0x000fca000f8e0209 */
[----:B------:R-:W-:Y:S02]  /*6120*/  SEL R9, R18, R15, !P1 ;  /* 0x0000000f12097207 */ /* 0x000fe40004800000 */
[----:B------:R-:W-:-:S07]  /*6130*/  SEL R7, R15, R18, !P1 ;  /* 0x000000120f077207 */ /* 0x000fce0004800000 */
.L_x_91:
[----:B------:R-:W-:Y:S05]  /*6140*/  BSYNC B1 ;  /* 0x0000000000017941 */ /* 0x000fea0003800000 */
.L_x_90:
[----:B------:R-:W-:-:S13]  /*6150*/  LOP3.LUT P1, RZ, R4, 0xff, RZ, 0xc0, !PT ;  /* 0x000000ff04ff7812 */ /* 0x000fda000782c0ff */
[----:B------:R-:W-:Y:S05]  /*6160*/  @P1 BRA `(.L_x_94) ;  /* 0xfffffff4001c1947 */ /* 0x000fea000383ffff */
[----:B------:R-:W-:Y:S05]  /*6170*/  BSYNC B0 ;  /* 0x0000000000007941 */ /* 0x000fea0003800000 */
.L_x_82:
[----:B------:R-:W-:-:S03]  /*6180*/  UMOV UR8, 0xffffffff ;  /* 0xffffffff00087882 */ /* 0x000fc60000000000 */
[----:B------:R-:W-:Y:S05]  /*6190*/  BRA.DIV UR8, `(.L_x_95) ;  /* 0x00000006083c7947 */ /* 0x000fea000b800000 */
[----:B------:R-:W-:-:S13]  /*61a0*/  ELECT P6, URZ, PT ;  /* 0x00000000003f782f */ /* 0x000fda00038c0000 */
.L_x_110:
[----:B------:R-:W-:Y:S04]  /*61b0*/  BSSY B0, `(.L_x_96) ;  /* 0x0000034000007945 */ /* 0x000fe80003800000 */
[----:B------:R-:W-:Y:S05]  /*61c0*/  @!P6 BRA `(.L_x_97) ;  /* 0x0000000000c8e947 */ /* 0x000fea0003800000 */
[----:B------:R-:W-:-:S04]  /*61d0*/  LOP3.LUT R19, R19, 0x2, RZ, 0xfc, !PT ;  /* 0x0000000213137812 */ /* 0x000fc800078efcff */
[----:B------:R-:W-:-:S13]  /*61e0*/  ISETP.NE.AND P0, PT, R19, 0x3, PT ;  /* 0x000000031300780c */ /* 0x000fda0003f05270 */
[----:B------:R-:W-:Y:S05]  /*61f0*/  @!P0 BRA `(.L_x_98) ;  /* 0x0000000000048947 */ /* 0x000fea0003800000 */
[----:B------:R-:W-:Y:S01]  /*6200*/  BPT.TRAP 0x1 ;  /* 0x000000040000795c */ /* 0x000fe20000300000 */
.L_x_98:
[----:B------:R-:W0:Y:S01]  /*6210*/  S2R R3, SR_CgaCtaId ;  /* 0x0000000000037919 */ /* 0x000e220000008800 */
[----:B------:R-:W-:-:S04]  /*6220*/  MOV R2, 0x400 ;  /* 0x0000040000027802 */ /* 0x000fc80000000f00 */
[----:B0-----:R-:W-:Y:S02]  /*6230*/  LEA R3, R3, R2, 0x18 ;  /* 0x0000000203037211 */ /* 0x001fe400078ec0ff */
[----:B------:R-:W-:-:S03]  /*6240*/  SHF.L.U32 R2, R0, 0x1f, RZ ;  /* 0x0000001f00027819 */ /* 0x000fc600000006ff */
[----:B------:R-:W-:-:S04]  /*6250*/  VIADD R3, R3, 0x28 ;  /* 0x0000002803037836 */ /* 0x000fc80000000000 */
[C---:B------:R-:W-:Y:S02]  /*6260*/  IMAD R7, R12.reuse, 0x8, R3 ;  /* 0x000000080c077824 */ /* 0x040fe400078e0203 */
[----:B------:R-:W-:Y:S02]  /*6270*/  VIADD R12, R12, 0x1 ;  /* 0x000000010c0c7836 */ /* 0x000fe40000000000 */
[----:B------:R-:W0:Y:S03]  /*6280*/  SYNCS.PHASECHK.TRANS64.TRYWAIT P0, [R7+URZ], R2 ;  /* 0x00000002070075a7 */ /* 0x000e26000800017f */
[----:B------:R-:W-:-:S04]  /*6290*/  ISETP.NE.AND P1, PT, R12, 0x5, PT ;  /* 0x000000050c00780c */ /* 0x000fc80003f25270 */
[----:B------:R-:W-:Y:S02]  /*62a0*/  SEL R5, RZ, 0x1, P1 ;  /* 0x00000001ff057807 */ /* 0x000fe40000800000 */
[----:B------:R-:W-:Y:S02]  /*62b0*/  SEL R12, R12, RZ, P1 ;  /* 0x000000ff0c0c7207 */ /* 0x000fe40000800000 */
[----:B------:R-:W-:-:S03]  /*62c0*/  LOP3.LUT R5, R0, R5, RZ, 0x3c, !PT ;  /* 0x0000000500057212 */ /* 0x000fc600078e3cff */
[----:B------:R-:W-:Y:S01]  /*62d0*/  IMAD R9, R12, 0x8, R3 ;  /* 0x000000080c097824 */ /* 0x000fe200078e0203 */
[----:B------:R-:W-:Y:S01]  /*62e0*/  SHF.L.U32 R4, R5, 0x1f, RZ ;  /* 0x0000001f05047819 */ /* 0x000fe200000006ff */
[----:B0-----:R-:W-:Y:S06]  /*62f0*/  @!P0 BRA `(.L_x_99) ;  /* 0x0000000400048947 */ /* 0x001fec0003800000 */
.L_x_111:
[----:B------:R-:W1:Y:S01]  /*6300*/  SYNCS.PHASECHK.TRANS64.TRYWAIT P0, [R9+URZ], R4 ;  /* 0x00000004090075a7 */ /* 0x000e62000800017f */
[----:B------:R-:W-:-:S05]  /*6310*/  VIADD R0, R12, 0x1 ;  /* 0x000000010c007836 */ /* 0x000fca0000000000 */
[----:B------:R-:W-:-:S04]  /*6320*/  ISETP.NE.AND P1, PT, R0, 0x5, PT ;  /* 0x000000050000780c */ /* 0x000fc80003f25270 */
[----:B0-----:R-:W-:Y:S02]  /*6330*/  SEL R2, RZ, 0x1, P1 ;  /* 0x00000001ff027807 */ /* 0x001fe40000800000 */
[----:B------:R-:W-:Y:S02]  /*6340*/  SEL R0, R0, RZ, P1 ;  /* 0x000000ff00007207 */ /* 0x000fe40000800000 */
[----:B------:R-:W-:-:S03]  /*6350*/  LOP3.LUT R7, R5, R2, RZ, 0x3c, !PT ;  /* 0x0000000205077212 */ /* 0x000fc600078e3cff */
[----:B------:R-:W-:Y:S01]  /*6360*/  IMAD R6, R0, 0x8, R3 ;  /* 0x0000000800067824 */ /* 0x000fe200078e0203 */
[----:B------:R-:W-:Y:S01]  /*6370*/  SHF.L.U32 R5, R7, 0x1f, RZ ;  /* 0x0000001f07057819 */ /* 0x000fe200000006ff */
[----:B-1----:R-:W-:Y:S06]  /*6380*/  @!P0 BRA `(.L_x_100) ;  /* 0x0000000000f48947 */ /* 0x002fec0003800000 */
.L_x_112:
[----:B------:R-:W1:Y:S01]  /*6390*/  SYNCS.PHASECHK.TRANS64.TRYWAIT P0, [R6+URZ], R5 ;  /* 0x00000005060075a7 */ /* 0x000e62000800017f */
[----:B------:R-:W-:-:S05]  /*63a0*/  VIADD R0, R0, 0x1 ;  /* 0x0000000100007836 */ /* 0x000fca0000000000 */
[----:B------:R-:W-:-:S04]  /*63b0*/  ISETP.NE.AND P1, PT, R0, 0x5, PT ;  /* 0x000000050000780c */ /* 0x000fc80003f25270 */
[----:B------:R-:W-:Y:S02]  /*63c0*/  SEL R2, RZ, 0x1, P1 ;  /* 0x00000001ff027807 */ /* 0x000fe40000800000 */
[----:B------:R-:W-:Y:S02]  /*63d0*/  SEL R0, R0, RZ, P1 ;  /* 0x000000ff00007207 */ /* 0x000fe40000800000 */
[----:B------:R-:W-:-:S03]  /*63e0*/  LOP3.LUT R7, R7, R2, RZ, 0x3c, !PT ;  /* 0x0000000207077212 */ /* 0x000fc600078e3cff */
[----:B0-----:R-:W-:Y:S01]  /*63f0*/  IMAD R9, R0, 0x8, R3 ;  /* 0x0000000800097824 */ /* 0x001fe200078e0203 */
[----:B------:R-:W-:Y:S01]  /*6400*/  SHF.L.U32 R4, R7, 0x1f, RZ ;  /* 0x0000001f07047819 */ /* 0x000fe200000006ff */
[----:B-1----:R-:W-:Y:S06]  /*6410*/  @!P0 BRA `(.L_x_101) ;  /* 0x0000000000e48947 */ /* 0x002fec0003800000 */
.L_x_113:
[----:B------:R-:W1:Y:S01]  /*6420*/  SYNCS.PHASECHK.TRANS64.TRYWAIT P0, [R9+URZ], R4 ;  /* 0x00000004090075a7 */ /* 0x000e62000800017f */
[----:B------:R-:W-:-:S05]  /*6430*/  VIADD R0, R0, 0x1 ;  /* 0x0000000100007836 */ /* 0x000fca0000000000 */
[----:B------:R-:W-:-:S04]  /*6440*/  ISETP.NE.AND P1, PT, R0, 0x5, PT ;  /* 0x000000050000780c */ /* 0x000fc80003f25270 */
[----:B------:R-:W-:Y:S02]  /*6450*/  SEL R2, RZ, 0x1, P1 ;  /* 0x00000001ff027807 */ /* 0x000fe40000800000 */
[----:B------:R-:W-:Y:S02]  /*6460*/  SEL R0, R0, RZ, P1 ;  /* 0x000000ff00007207 */ /* 0x000fe40000800000 */
[----:B------:R-:W-:Y:S01]  /*6470*/  LOP3.LUT R2, R7, R2, RZ, 0x3c, !PT ;  /* 0x0000000207027212 */ /* 0x000fe200078e3cff */
[----:B-1----:R-:W-:Y:S06]  /*6480*/  @!P0 BRA `(.L_x_102) ;  /* 0x0000000000dc8947 */ /* 0x002fec0003800000 */
.L_x_114:
[----:B------:R-:W-:Y:S01]  /*6490*/  IMAD R3, R0, 0x8, R3 ;  /* 0x0000000800037824 */ /* 0x000fe200078e0203 */
[----:B------:R-:W-:-:S07]  /*64a0*/  SHF.L.U32 R0, R2, 0x1f, RZ ;  /* 0x0000001f02007819 */ /* 0x000fce00000006ff */
.L_x_103:
[----:B--2---:R2:W3:Y:S02]  /*64b0*/  SYNCS.PHASECHK.TRANS64.TRYWAIT P0, [R3+URZ], R0 ;  /* 0x00000000030075a7 */ /* 0x0044e4000800017f */
[----:B---3--:R-:W-:Y:S05]  /*64c0*/  @!P0 NANOSLEEP.SYNCS 0x989680 ;  /* 0x009896800000895d */ /* 0x008fea0003900000 */
[----:B------:R-:W3:Y:S02]  /*64d0*/  @!P0 SYNCS.PHASECHK.TRANS64 P0, [R3+URZ], R0 ;  /* 0x00000000030085a7 */ /* 0x000ee4000800007f */
[----:B---3--:R-:W-:Y:S05]  /*64e0*/  @!P0 BRA `(.L_x_103) ;  /* 0xfffffffc00f08947 */ /* 0x008fea000383ffff */
.L_x_97:
[----:B------:R-:W-:Y:S05]  /*64f0*/  BSYNC B0 ;  /* 0x0000000000007941 */ /* 0x000fea0003800000 */
.L_x_96:
[----:B------:R-:W-:Y:S05]  /*6500*/  EXIT ;  /* 0x000000000000794d */ /* 0x000fea0003800000 */
.L_x_17:
[----:B---3--:R3:W4:Y:S02]  /*6510*/  SYNCS.PHASECHK.TRANS64.TRYWAIT P1, [R3+URZ], R0 ;  /* 0x00000000030075a7 */ /* 0x008724000802017f */
[----:B----4-:R-:W-:Y:S05]  /*6520*/  @!P1 NANOSLEEP.SYNCS 0x989680 ;  /* 0x009896800000995d */ /* 0x010fea0003900000 */
[----:B------:R-:W4:Y:S02]  /*6530*/  @!P1 SYNCS.PHASECHK.TRANS64 P1, [R3+URZ], R0 ;  /* 0x00000000030095a7 */ /* 0x000f24000802007f */
[----:B----4-:R-:W-:Y:S05]  /*6540*/  @!P1 BRA `(.L_x_17) ;  /* 0xfffffffc00f09947 */ /* 0x010fea000383ffff */
[----:B------:R-:W-:Y:S05]  /*6550*/  BRA `(.L_x_16) ;  /* 0xffffffac00347947 */ /* 0x000fea000383ffff */
.L_x_22:
[----:B-1----:R-:W-:-:S04]  /*6560*/  IMAD.U32 R4, RZ, RZ, UR9 ;  /* 0x00000009ff047e24 */ /* 0x002fc8000f8e00ff */
[----:B------:R1:W2:Y:S03]  /*6570*/  SYNCS.PHASECHK.TRANS64.TRYWAIT P1, [R4+URZ], R3 ;  /* 0x00000003040075a7 */ /* 0x0002a6000802017f */
[----:B--2---:R-:W-:Y:S05]  /*6580*/  @!P1 NANOSLEEP.SYNCS 0x989680 ;  /* 0x009896800000995d */ /* 0x004fea0003900000 */
[----:B------:R-:W2:Y:S02]  /*6590*/  @!P1 SYNCS.PHASECHK.TRANS64 P1, [R4+URZ], R3 ;  /* 0x00000003040095a7 */ /* 0x000ea4000802007f */
[----:B--2---:R-:W-:Y:S05]  /*65a0*/  @!P1 BRA `(.L_x_22) ;  /* 0xfffffffc00ec9947 */ /* 0x004fea000383ffff */
[----:B------:R-:W-:Y:S05]  /*65b0*/  BRA `(.L_x_21) ;  /* 0xffffffb8000c7947 */ /* 0x000fea000383ffff */
.L_x_83:
[----:B------:R-:W-:Y:S01]  /*65c0*/  BSSY B1, `(.L_x_104) ;  /* 0x0000006000017945 */ /* 0x000fe20003800000 */
[----:B------:R-:W-:-:S07]  /*65d0*/  IMAD.MOV.U32 R15, RZ, RZ, -0x1 ;  /* 0xffffffffff0f7424 */ /* 0x000fce00078e00ff */
[----:B------:R-:W-:Y:S05]  /*65e0*/  WARPSYNC.COLLECTIVE R15, `(.L_x_105) ;  /* 0x000000000f0c7348 */ /* 0x000fea0003c00000 */
[----:B------:R-:W-:Y:S02]  /*65f0*/  ELECT P6, UR62, PT ;  /* 0x00000000003e782f */ /* 0x000fe400038c0000 */
[----:B------:R-:W-:Y:S01]  /*6600*/  MOV R14, UR62 ;  /* 0x0000003e000e7c02 */ /* 0x000fe20008000f00 */
[----:B------:R-:W-:Y:S10]  /*6610*/  ENDCOLLECTIVE ;  /* 0x000000000000791b */ /* 0x000ff40003800000 */
.L_x_105:
[----:B------:R-:W-:Y:S05]  /*6620*/  BSYNC B1 ;  /* 0x0000000000017941 */ /* 0x000fea0003800000 */
.L_x_104:
[----:B------:R-:W-:Y:S05]  /*6630*/  BRA `(.L_x_106) ;  /* 0xffffffec00f47947 */ /* 0x000fea000383ffff */
.L_x_86:
[----:B0-----:R0:W1:Y:S02]  /*6640*/  SYNCS.PHASECHK.TRANS64.TRYWAIT P1, [R14+URZ+0x28], R7 ;  /* 0x000028070e0075a7 */ /* 0x001064000802017f */
[----:B-1----:R-:W-:Y:S05]  /*6650*/  @!P1 NANOSLEEP.SYNCS 0x989680 ;  /* 0x009896800000995d */ /* 0x002fea0003900000 */
[----:B------:R-:W1:Y:S02]  /*6660*/  @!P1 SYNCS.PHASECHK.TRANS64 P1, [R14+URZ+0x28], R7 ;  /* 0x000028070e0095a7 */ /* 0x000e64000802007f */
[----:B-1----:R-:W-:Y:S05]  /*6670*/  @!P1 BRA `(.L_x_86) ;  /* 0xfffffffc00f09947 */ /* 0x002fea000383ffff */
[----:B------:R-:W-:Y:S05]  /*6680*/  BRA `(.L_x_107) ;  /* 0xfffffff000287947 */ /* 0x000fea000383ffff */
.L_x_95:
[----:B------:R-:W-:Y:S01]  /*6690*/  BSSY B0, `(.L_x_108) ;  /* 0x0000006000007945 */ /* 0x000fe20003800000 */
[----:B------:R-:W-:-:S07]  /*66a0*/  IMAD.MOV.U32 R15, RZ, RZ, -0x1 ;  /* 0xffffffffff0f7424 */ /* 0x000fce00078e00ff */
[----:B------:R-:W-:Y:S05]  /*66b0*/  WARPSYNC.COLLECTIVE R15, `(.L_x_109) ;  /* 0x000000000f0c7348 */ /* 0x000fea0003c00000 */
[----:B------:R-:W-:Y:S02]  /*66c0*/  ELECT P6, UR62, PT ;  /* 0x00000000003e782f */ /* 0x000fe400038c0000 */
[----:B------:R-:W-:Y:S01]  /*66d0*/  MOV R14, UR62 ;  /* 0x0000003e000e7c02 */ /* 0x000fe20008000f00 */
[----:B------:R-:W-:Y:S10]  /*66e0*/  ENDCOLLECTIVE ;  /* 0x000000000000791b */ /* 0x000ff40003800000 */
.L_x_109:
[----:B------:R-:W-:Y:S05]  /*66f0*/  BSYNC B0 ;  /* 0x0000000000007941 */ /* 0x000fea0003800000 */
.L_x_108:
[----:B------:R-:W-:Y:S05]  /*6700*/  BRA `(.L_x_110) ;  /* 0xfffffff800a87947 */ /* 0x000fea000383ffff */
.L_x_99:
[----:B0-----:R0:W1:Y:S02]  /*6710*/  SYNCS.PHASECHK.TRANS64.TRYWAIT P0, [R7+URZ], R2 ;  /* 0x00000002070075a7 */ /* 0x001064000800017f */
[----:B-1----:R-:W-:Y:S05]  /*6720*/  @!P0 NANOSLEEP.SYNCS 0x989680 ;  /* 0x009896800000895d */ /* 0x002fea0003900000 */
[----:B------:R-:W1:Y:S02]  /*6730*/  @!P0 SYNCS.PHASECHK.TRANS64 P0, [R7+URZ], R2 ;  /* 0x00000002070085a7 */ /* 0x000e64000800007f */
[----:B-1----:R-:W-:Y:S05]  /*6740*/  @!P0 BRA `(.L_x_99) ;  /* 0xfffffffc00f08947 */ /* 0x002fea000383ffff */
[----:B------:R-:W-:Y:S05]  /*6750*/  BRA `(.L_x_111) ;  /* 0xfffffff800e87947 */ /* 0x000fea000383ffff */
.L_x_100:
[----:B0-----:R0:W1:Y:S02]  /*6760*/  SYNCS.PHASECHK.TRANS64.TRYWAIT P0, [R9+URZ], R4 ;  /* 0x00000004090075a7 */ /* 0x001064000800017f */
[----:B-1----:R-:W-:Y:S05]  /*6770*/  @!P0 NANOSLEEP.SYNCS 0x989680 ;  /* 0x009896800000895d */ /* 0x002fea0003900000 */
[----:B------:R-:W1:Y:S02]  /*6780*/  @!P0 SYNCS.PHASECHK.TRANS64 P0, [R9+URZ], R4 ;  /* 0x00000004090085a7 */ /* 0x000e64000800007f */
[----:B-1----:R-:W-:Y:S05]  /*6790*/  @!P0 BRA `(.L_x_100) ;  /* 0xfffffffc00f08947 */ /* 0x002fea000383ffff */
[----:B------:R-:W-:Y:S05]  /*67a0*/  BRA `(.L_x_112) ;  /* 0xfffffff800f87947 */ /* 0x000fea000383ffff */
.L_x_101:
[----:B0-----:R0:W1:Y:S02]  /*67b0*/  SYNCS.PHASECHK.TRANS64.TRYWAIT P0, [R6+URZ], R5 ;  /* 0x00000005060075a7 */ /* 0x001064000800017f */
[----:B-1----:R-:W-:Y:S05]  /*67c0*/  @!P0 NANOSLEEP.SYNCS 0x989680 ;  /* 0x009896800000895d */ /* 0x002fea0003900000 */
[----:B------:R-:W1:Y:S02]  /*67d0*/  @!P0 SYNCS.PHASECHK.TRANS64 P0, [R6+URZ], R5 ;  /* 0x00000005060085a7 */ /* 0x000e64000800007f */
[----:B-1----:R-:W-:Y:S05]  /*67e0*/  @!P0 BRA `(.L_x_101) ;  /* 0xfffffffc00f08947 */ /* 0x002fea000383ffff */
[----:B------:R-:W-:Y:S05]  /*67f0*/  BRA `(.L_x_113) ;  /* 0xfffffffc00087947 */ /* 0x000fea000383ffff */
.L_x_102:
[----:B-1----:R1:W2:Y:S02]  /*6800*/  SYNCS.PHASECHK.TRANS64.TRYWAIT P0, [R9+URZ], R4 ;  /* 0x00000004090075a7 */ /* 0x0022a4000800017f */
[----:B--2---:R-:W-:Y:S05]  /*6810*/  @!P0 NANOSLEEP.SYNCS 0x989680 ;  /* 0x009896800000895d */ /* 0x004fea0003900000 */
[----:B------:R-:W2:Y:S02]  /*6820*/  @!P0 SYNCS.PHASECHK.TRANS64 P0, [R9+URZ], R4 ;  /* 0x00000004090085a7 */ /* 0x000ea4000800007f */
[----:B--2---:R-:W-:Y:S05]  /*6830*/  @!P0 BRA `(.L_x_102) ;  /* 0xfffffffc00f08947 */ /* 0x004fea000383ffff */
[----:B------:R-:W-:Y:S05]  /*6840*/  BRA `(.L_x_114) ;  /* 0xfffffffc00107947 */ /* 0x000fea000383ffff */
.L_x_115:
[----:B------:R-:W-:-:S00]  /*6850*/  BRA `(.L_x_115) ;  /* 0xfffffffc00fc7947 */ /* 0x000fc0000383ffff */
[----:B------:R-:W-:-:S00]  /*6860*/  NOP ;  /* 0x0000000000007918 */ /* 0x000fc00000000000 */
        /* <DEDUP_REMOVED lines=9> */
.L_x_116:


//--------------------- .nv.global.init           --------------------------
	.section	.nv.global.init,"aw",@progbits
.nv.global.init:
	.type		$str$22,@object
	.size		$str$22,($str$23 - $str$22)
$str$22:
        /*0000*/ 	.byte	0x6b, 0x5f, 0x74, 0x69, 0x6c, 0x65, 0x5f, 0x63, 0x6f, 0x75, 0x6e, 0x74, 0x20, 0x3e, 0x3d, 0x20
        /*0010*/ 	.byte	0x31, 0x00
	.type		$str$23,@object
	.size		$str$23,(__unnamed_1 - $str$23)
$str$23:
        /*0012*/ 	.byte	0x2f, 0x74, 0x6d, 0x70, 0x2f, 0x63, 0x75, 0x74, 0x6c, 0x61, 0x73, 0x73, 0x5f, 0x73, 0x77, 0x65
        /*0022*/ 	.byte	0x65, 0x70, 0x5f, 0x73, 0x72, 0x63, 0x2f, 0x69, 0x6e, 0x63, 0x6c, 0x75, 0x64, 0x65, 0x2f, 0x63
        /*0032*/ 	.byte	0x75, 0x74, 0x6c, 0x61, 0x73, 0x73, 0x2f, 0x67, 0x65, 0x6d, 0x6d, 0x2f, 0x63, 0x6f, 0x6c, 0x6c
        /*0042*/ 	.byte	0x65, 0x63, 0x74, 0x69, 0x76, 0x65, 0x2f, 0x73, 0x6d, 0x39, 0x30, 0x5f, 0x6d, 0x6d, 0x61, 0x5f
        /*0052*/ 	.byte	0x74, 0x6d, 0x61, 0x5f, 0x67, 0x6d, 0x6d, 0x61, 0x5f, 0x73, 0x73, 0x5f, 0x77, 0x61, 0x72, 0x70
        /*0062*/ 	.byte	0x73, 0x70, 0x65, 0x63, 0x69, 0x61, 0x6c, 0x69, 0x7a, 0x65, 0x64, 0x2e, 0x68, 0x70, 0x70, 0x00
	.type		__unnamed_1,@object
	.size		__unnamed_1,(.L_0 - __unnamed_1)
__unnamed_1:
        /*0072*/ 	.byte	0x76, 0x6f, 0x69, 0x64, 0x20, 0x63, 0x75, 0x74, 0x6c, 0x61, 0x73, 0x73, 0x3a, 0x3a, 0x67, 0x65
        /* <DEDUP_REMOVED lines=179> */
        /*0bb2*/ 	.byte	0x64, 0x65, 0x6e, 0x74, 0x69, 0x74, 0x79, 0x5d, 0x00
.L_0:


//--------------------- .nv.shared._ZN7cutlass13device_kernelINS_4gemm6kernel13GemmUniversalIN4cute5tupleIJiiiiEEENS1_10collective13CollectiveMmaINS1_34MainloopSm90TmaGmmaWarpSpecializedILi5ENS5_IJNS4_1CILi1EEESB_SB_EEENS1_35KernelTmaWarpSpecializedCooperativeEEENS5_IJNSA_ILi128EEENSA_ILi48EEESF_EEENS_6half_tENS5_IJlSB_lEEESI_SJ_NS4_8TiledMMAINS4_8MMA_AtomIJNS4_4SM904GMMA25MMA_64x16x16_F32F16F16_SSILNSN_5MajorE0ELSP_0ELNSN_7ScaleInE1ELSQ_1EEEEEENS4_6LayoutINS5_IJNSA_ILi2EEESB_SB_EEENS5_IJSB_NSA_ILi0EEESW_EEEEENS5_IJNS4_10UnderscoreESZ_SZ_EEEEENS4_13SM90_TMA_LOADENS4_14ComposedLayoutINS4_7SwizzleILi3ELi4ELi3EEENS4_18smem_ptr_flag_bitsILi16EEENST_INS5_IJNSA_ILi8EEENSA_ILi64EEEEEENS5_IJS19_SB_EEEEEEEvNS4_8identityES12_S1D_vS1E_EENS_8epilogue10collective6detail29Sm90TmaWarpSpecializedAdapterINS1H_15DefaultEpilogueISI_SJ_SJ_NS1G_6thread17LinearCombinationISI_Li1EffLNS1L_9ScaleType4KindE0ELNS_15FloatRoundStyleE2ESI_EENS1_15EpilogueDefaultEEEEEvvEEEEvNT_6ParamsE --------------------------
	.section	.nv.shared._ZN7cutlass13device_kernelINS_4gemm6kernel13GemmUniversalIN4cute5tupleIJiiiiEEENS1_10collective13CollectiveMmaINS1_34MainloopSm90TmaGmmaWarpSpecializedILi5ENS5_IJNS4_1CILi1EEESB_SB_EEENS1_35KernelTmaWarpSpecializedCooperativeEEENS5_IJNSA_ILi128EEENSA_ILi48EEESF_EEENS_6half_tENS5_IJlSB_lEEESI_SJ_NS4_8TiledMMAINS4_8MMA_AtomIJNS4_4SM904GMMA25MMA_64x16x16_F32F16F16_SSILNSN_5MajorE0ELSP_0ELNSN_7ScaleInE1ELSQ_1EEEEEENS4_6LayoutINS5_IJNSA_ILi2EEESB_SB_EEENS5_IJSB_NSA_ILi0EEESW_EEEEENS5_IJNS4_10UnderscoreESZ_SZ_EEEEENS4_13SM90_TMA_LOADENS4_14ComposedLayoutINS4_7SwizzleILi3ELi4ELi3EEENS4_18smem_ptr_flag_bitsILi16EEENST_INS5_IJNSA_ILi8EEENSA_ILi64EEEEEENS5_IJS19_SB_EEEEEEEvNS4_8identityES12_S1D_vS1E_EENS_8epilogue10collective6detail29Sm90TmaWarpSpecializedAdapterINS1H_15DefaultEpilogueISI_SJ_SJ_NS1G_6thread17LinearCombinationISI_Li1EffLNS1L_9ScaleType4KindE0ELNS_15FloatRoundStyleE2ESI_EENS1_15EpilogueDefaultEEEEEvvEEEEvNT_6ParamsE,"aw",@nobits
	.sectionflags	@""
	.align	16
	.zero		1024


//--------------------- .nv.shared.reserved.0     --------------------------
	.section	.nv.shared.reserved.0,"aw",@nobits
	.weak		__nv_reservedSMEM_offset_0_alias
	.size		__nv_reservedSMEM_offset_0_alias, 0, 0
	.other		__nv_reservedSMEM_offset_0_alias,@"STO_CUDA_RESERVED_SHARED STV_DEFAULT"
__nv_reservedSMEM_offset_0_alias:
	.zero		0


//--------------------- .nv.global                --------------------------
	.section	.nv.global,"aw",@nobits
.nv.global:
	.type		_ZN39_INTERNAL_f2243ac7_4_k_cu_e33a08f1_50904cute1_E,@object
	.size		_ZN39_INTERNAL_f2243ac7_4_k_cu_e33a08f1_50904cute1_E,(_ZN39_INTERNAL_f2243ac7_4_k_cu_e33a08f1_50904cuda3std3__45__cpo6cbeginE - _ZN39_INTERNAL_f2243ac7_4_k_cu_e33a08f1_50904cute1_E)
_ZN39_INTERNAL_f2243ac7_4_k_cu_e33a08f1_50904cute1_E:
	.zero		1
	.type		_ZN39_INTERNAL_f2243ac7_4_k_cu_e33a08f1_50904cuda3std3__45__cpo6cbeginE,@object
	.size		_ZN39_INTERNAL_f2243ac7_4_k_cu_e33a08f1_50904cuda3std3__45__cpo6cbeginE,(_ZN39_INTERNAL_f2243ac7_4_k_cu_e33a08f1_50904cuda3std3__48in_placeE - _ZN39_INTERNAL_f2243ac7_4_k_cu_e33a08f1_50904cuda3std3__45__cpo6cbeginE)
_ZN39_INTERNAL_f2243ac7_4_k_cu_e33a08f1_50904cuda3std3__45__cpo6cbeginE:
	.zero		1
	.type		_ZN39_INTERNAL_f2243ac7_4_k_cu_e33a08f1_50904cuda3std3__48in_placeE,@object
	.size		_ZN39_INTERNAL_f2243ac7_4_k_cu_e33a08f1_50904cuda3std3__48in_placeE,(_ZN39_INTERNAL_f2243ac7_4_k_cu_e33a08f1_50904cuda3std6ranges3__45__cpo9iter_moveE - _ZN39_INTERNAL_f2243ac7_4_k_cu_e33a08f1_50904cuda3std3__48in_placeE)
_ZN39_INTERNAL_f2243ac7_4_k_cu_e33a08f1_50904cuda3std3__48in_placeE:
	.zero		1
	.type		_ZN39_INTERNAL_f2243ac7_4_k_cu_e33a08f1_50904cuda3std6ranges3__45__cpo9iter_moveE,@object
	.size		_ZN39_INTERNAL_f2243ac7_4_k_cu_e33a08f1_50904cuda3std6ranges3__45__cpo9iter_moveE,(_ZN39_INTERNAL_f2243ac7_4_k_cu_e33a08f1_50904cuda3std3__45__cpo5beginE - _ZN39_INTERNAL_f2243ac7_4_k_cu_e33a08f1_50904cuda3std6ranges3__45__cpo9iter_moveE)
_ZN39_INTERNAL_f2243ac7_4_k_cu_e33a08f1_50904cuda3std6ranges3__45__cpo9iter_moveE:
	.zero		1
	.type		_ZN39_INTERNAL_f2243ac7_4_k_cu_e33a08f1_50904cuda3std3__45__cpo5beginE,@object
	.size		_ZN39_INTERNAL_f2243ac7_4_k_cu_e33a08f1_50904cuda3std3__45__cpo5beginE,(_ZN39_INTERNAL_f2243ac7_4_k_cu_e33a08f1_50904cuda3std3__441_GLOBAL__N__f2243ac7_4_k_cu_e33a08f1_50906ignoreE - _ZN39_INTERNAL_f2243ac7_4_k_cu_e33a08f1_50904cuda3std3__45__cpo5beginE)
_ZN39_INTERNAL_f2243ac7_4_k_cu_e33a08f1_50904cuda3std3__45__cpo5beginE:
	.zero		1
	.type		_ZN39_INTERNAL_f2243ac7_4_k_cu_e33a08f1_50904cuda3std3__441_GLOBAL__N__f2243ac7_4_k_cu_e33a08f1_50906ignoreE,@object
	.size		_ZN39_INTERNAL_f2243ac7_4_k_cu_e33a08f1_50904cuda3std3__441_GLOBAL__N__f2243ac7_4_k_cu_e33a08f1_50906ignoreE,(_ZN39_INTERNAL_f2243ac7_4_k_cu_e33a08f1_50904cute7productE - _ZN39_INTERNAL_f2243ac7_4_k_cu_e33a08f1_50904cuda3std3__441_GLOBAL__N__f2243ac7_4_k_cu_e33a08f1_50906ignoreE)
_ZN39_INTERNAL_f2243ac7_4_k_cu_e33a08f1_50904cuda3std3__441_GLOBAL__N__f2243ac7_4_k_cu_e33a08f1_50906ignoreE:
	.zero		1
	.type		_ZN39_INTERNAL_f2243ac7_4_k_cu_e33a08f1_50904cute7productE,@object
	.size		_ZN39_INTERNAL_f2243ac7_4_k_cu_e33a08f1_50904cute7productE,(_ZN39_INTERNAL_f2243ac7_4_k_cu_e33a08f1_50904cuda3std3__45__cpo3endE - _ZN39_INTERNAL_f2243ac7_4_k_cu_e33a08f1_50904cute7productE)
_ZN39_INTERNAL_f2243ac7_4_k_cu_e33a08f1_50904cute7productE:
	.zero		1
	.type		_ZN39_INTERNAL_f2243ac7_4_k_cu_e33a08f1_50904cuda3std3__45__cpo3endE,@object
	.size		_ZN39_INTERNAL_f2243ac7_4_k_cu_e33a08f1_50904cuda3std3__45__cpo3endE,(_ZN39_INTERNAL_f2243ac7_4_k_cu_e33a08f1_50904cuda3std3__419piecewise_constructE - _ZN39_INTERNAL_f2243ac7_4_k_cu_e33a08f1_50904cuda3std3__45__cpo3endE)
_ZN39_INTERNAL_f2243ac7_4_k_cu_e33a08f1_50904cuda3std3__45__cpo3endE:
	.zero		1
	.type		_ZN39_INTERNAL_f2243ac7_4_k_cu_e33a08f1_50904cuda3std3__419piecewise_constructE,@object
	.size		_ZN39_INTERNAL_f2243ac7_4_k_cu_e33a08f1_50904cuda3std3__419piecewise_constructE,(_ZN39_INTERNAL_f2243ac7_4_k_cu_e33a08f1_50904cuda3std3__45__cpo4cendE - _ZN39_INTERNAL_f2243ac7_4_k_cu_e33a08f1_50904cuda3std3__419piecewise_constructE)
_ZN39_INTERNAL_f2243ac7_4_k_cu_e33a08f1_50904cuda3std3__419piecewise_constructE:
	.zero		1
	.type		_ZN39_INTERNAL_f2243ac7_4_k_cu_e33a08f1_50904cuda3std3__45__cpo4cendE,@object
	.size		_ZN39_INTERNAL_f2243ac7_4_k_cu_e33a08f1_50904cuda3std3__45__cpo4cendE,(_ZN39_INTERNAL_f2243ac7_4_k_cu_e33a08f1_50904cuda3std6ranges3__45__cpo4swapE - _ZN39_INTERNAL_f2243ac7_4_k_cu_e33a08f1_50904cuda3std3__45__cpo4cendE)
_ZN39_INTERNAL_f2243ac7_4_k_cu_e33a08f1_50904cuda3std3__45__cpo4cendE:
	.zero		1
	.type		_ZN39_INTERNAL_f2243ac7_4_k_cu_e33a08f1_50904cuda3std6ranges3__45__cpo4swapE,@object
	.size		_ZN39_INTERNAL_f2243ac7_4_k_cu_e33a08f1_50904cuda3std6ranges3__45__cpo4swapE,(.L_8 - _ZN39_INTERNAL_f2243ac7_4_k_cu_e33a08f1_50904cuda3std6ranges3__45__cpo4swapE)
_ZN39_INTERNAL_f2243ac7_4_k_cu_e33a08f1_50904cuda3std6ranges3__45__cpo4swapE:
	.zero		1
.L_8:


//--------------------- .nv.constant0._ZN7cutlass13device_kernelINS_4gemm6kernel13GemmUniversalIN4cute5tupleIJiiiiEEENS1_10collective13CollectiveMmaINS1_34MainloopSm90TmaGmmaWarpSpecializedILi5ENS5_IJNS4_1CILi1EEESB_SB_EEENS1_35KernelTmaWarpSpecializedCooperativeEEENS5_IJNSA_ILi128EEENSA_ILi48EEESF_EEENS_6half_tENS5_IJlSB_lEEESI_SJ_NS4_8TiledMMAINS4_8MMA_AtomIJNS4_4SM904GMMA25MMA_64x16x16_F32F16F16_SSILNSN_5MajorE0ELSP_0ELNSN_7ScaleInE1ELSQ_1EEEEEENS4_6LayoutINS5_IJNSA_ILi2EEESB_SB_EEENS5_IJSB_NSA_ILi0EEESW_EEEEENS5_IJNS4_10UnderscoreESZ_SZ_EEEEENS4_13SM90_TMA_LOADENS4_14ComposedLayoutINS4_7SwizzleILi3ELi4ELi3EEENS4_18smem_ptr_flag_bitsILi16EEENST_INS5_IJNSA_ILi8EEENSA_ILi64EEEEEENS5_IJS19_SB_EEEEEEEvNS4_8identityES12_S1D_vS1E_EENS_8epilogue10collective6detail29Sm90TmaWarpSpecializedAdapterINS1H_15DefaultEpilogueISI_SJ_SJ_NS1G_6thread17LinearCombinationISI_Li1EffLNS1L_9ScaleType4KindE0ELNS_15FloatRoundStyleE2ESI_EENS1_15EpilogueDefaultEEEEEvvEEEEvNT_6ParamsE --------------------------
	.section	.nv.constant0._ZN7cutlass13device_kernelINS_4gemm6kernel13GemmUniversalIN4cute5tupleIJiiiiEEENS1_10collective13CollectiveMmaINS1_34MainloopSm90TmaGmmaWarpSpecializedILi5ENS5_IJNS4_1CILi1EEESB_SB_EEENS1_35KernelTmaWarpSpecializedCooperativeEEENS5_IJNSA_ILi128EEENSA_ILi48EEESF_EEENS_6half_tENS5_IJlSB_lEEESI_SJ_NS4_8TiledMMAINS4_8MMA_AtomIJNS4_4SM904GMMA25MMA_64x16x16_F32F16F16_SSILNSN_5MajorE0ELSP_0ELNSN_7ScaleInE1ELSQ_1EEEEEENS4_6LayoutINS5_IJNSA_ILi2EEESB_SB_EEENS5_IJSB_NSA_ILi0EEESW_EEEEENS5_IJNS4_10UnderscoreESZ_SZ_EEEEENS4_13SM90_TMA_LOADENS4_14ComposedLayoutINS4_7SwizzleILi3ELi4ELi3EEENS4_18smem_ptr_flag_bitsILi16EEENST_INS5_IJNSA_ILi8EEENSA_ILi64EEEEEENS5_IJS19_SB_EEEEEEEvNS4_8identityES12_S1D_vS1E_EENS_8epilogue10collective6detail29Sm90TmaWarpSpecializedAdapterINS1H_15DefaultEpilogueISI_SJ_SJ_NS1G_6thread17LinearCombinationISI_Li1EffLNS1L_9ScaleType4KindE0ELNS_15FloatRoundStyleE2ESI_EENS1_15EpilogueDefaultEEEEEvvEEEEvNT_6ParamsE,"a",@progbits
	.sectionflags	@""
	.align	4
.nv.constant0._ZN7cutlass13device_kernelINS_4gemm6kernel13GemmUniversalIN4cute5tupleIJiiiiEEENS1_10collective13CollectiveMmaINS1_34MainloopSm90TmaGmmaWarpSpecializedILi5ENS5_IJNS4_1CILi1EEESB_SB_EEENS1_35KernelTmaWarpSpecializedCooperativeEEENS5_IJNSA_ILi128EEENSA_ILi48EEESF_EEENS_6half_tENS5_IJlSB_lEEESI_SJ_NS4_8TiledMMAINS4_8MMA_AtomIJNS4_4SM904GMMA25MMA_64x16x16_F32F16F16_SSILNSN_5MajorE0ELSP_0ELNSN_7ScaleInE1ELSQ_1EEEEEENS4_6LayoutINS5_IJNSA_ILi2EEESB_SB_EEENS5_IJSB_NSA_ILi0EEESW_EEEEENS5_IJNS4_10UnderscoreESZ_SZ_EEEEENS4_13SM90_TMA_LOADENS4_14ComposedLayoutINS4_7SwizzleILi3ELi4ELi3EEENS4_18smem_ptr_flag_bitsILi16EEENST_INS5_IJNSA_ILi8EEENSA_ILi64EEEEEENS5_IJS19_SB_EEEEEEEvNS4_8identityES12_S1D_vS1E_EENS_8epilogue10collective6detail29Sm90TmaWarpSpecializedAdapterINS1H_15DefaultEpilogueISI_SJ_SJ_NS1G_6thread17LinearCombinationISI_Li1EffLNS1L_9ScaleType4KindE0ELNS_15FloatRoundStyleE2ESI_EENS1_15EpilogueDefaultEEEEEvvEEEEvNT_6ParamsE:
	.zero		1664


//--------------------- SYMBOLS --------------------------

	.type		.nv.reservedSmem.offset0,@object
	.size		.nv.reservedSmem.offset0,0x4
	.type		__assertfail,@function
